	.headerflags	@"EF_CUDA_TEXMODE_UNIFIED EF_CUDA_64BIT_ADDRESS EF_CUDA_ACCELERATORS EF_CUDA_SM90 EF_CUDA_VIRTUAL_SM(EF_CUDA_SM90)"
	.elftype	@"ET_EXEC"


//--------------------- .nv.info                  --------------------------
	.section	.nv.info,"",@"SHT_CUDA_INFO"
	.align	4


	//----- nvinfo : EIATTR_REGCOUNT
	.align		4
        /*0000*/ 	.byte	0x04, 0x2f
        /*0002*/ 	.short	(.L_1 - .L_0)
	.align		4
.L_0:
        /*0004*/ 	.word	index@(triton_poi_fused__unsafe_index_add_mul_sigmoid_sub_7)
        /*0008*/ 	.word	0x0000006b


	//----- nvinfo : EIATTR_MIN_STACK_SIZE
	.align		4
.L_1:
        /*000c*/ 	.byte	0x04, 0x12
        /*000e*/ 	.short	(.L_3 - .L_2)
	.align		4
.L_2:
        /*0010*/ 	.word	index@(triton_poi_fused__unsafe_index_add_mul_sigmoid_sub_7)
        /*0014*/ 	.word	0x00000000


	//----- nvinfo : EIATTR_FRAME_SIZE
	.align		4
.L_3:
        /*0018*/ 	.byte	0x04, 0x11
        /*001a*/ 	.short	(.L_5 - .L_4)
	.align		4
.L_4:
        /*001c*/ 	.word	index@(triton_poi_fused__unsafe_index_add_mul_sigmoid_sub_7)
        /*0020*/ 	.word	0x00000000


	//----- nvinfo : EIATTR_MIN_STACK_SIZE
	.align		4
.L_5:
        /*0024*/ 	.byte	0x04, 0x12
        /*0026*/ 	.short	(.L_7 - .L_6)
	.align		4
.L_6:
        /*0028*/ 	.word	index@(triton_poi_fused__unsafe_index_add_mul_sigmoid_sub_7)
        /*002c*/ 	.word	0x00000000
.L_7:


//--------------------- .nv.info.triton_poi_fused__unsafe_index_add_mul_sigmoid_sub_7 --------------------------
	.section	.nv.info.triton_poi_fused__unsafe_index_add_mul_sigmoid_sub_7,"",@"SHT_CUDA_INFO"
	.sectionflags	@""
	.align	4


	//----- nvinfo : EIATTR_CUDA_API_VERSION
	.align		4
        /*0000*/ 	.byte	0x04, 0x37
        /*0002*/ 	.short	(.L_9 - .L_8)
.L_8:
        /*0004*/ 	.word	0x0000007c


	//----- nvinfo : EIATTR_KPARAM_INFO
	.align		4
.L_9:
        /*0008*/ 	.byte	0x04, 0x17
        /*000a*/ 	.short	(.L_11 - .L_10)
.L_10:
        /*000c*/ 	.word	0x00000000
        /*0010*/ 	.short	0x000d
        /*0012*/ 	.short	0x0064
        /*0014*/ 	.byte	0x00, 0xf0, 0x11, 0x00


	//----- nvinfo : EIATTR_KPARAM_INFO
	.align		4
.L_11:
        /*0018*/ 	.byte	0x04, 0x17
        /*001a*/ 	.short	(.L_13 - .L_12)
.L_12:
        /*001c*/ 	.word	0x00000000
        /*0020*/ 	.short	0x000c
        /*0022*/ 	.short	0x0060
        /*0024*/ 	.byte	0x00, 0xf0, 0x11, 0x00


	//----- nvinfo : EIATTR_KPARAM_INFO
	.align		4
.L_13:
        /*0028*/ 	.byte	0x04, 0x17
        /*002a*/ 	.short	(.L_15 - .L_14)
.L_14:
        /*002c*/ 	.word	0x00000000
        /*0030*/ 	.short	0x000b
        /*0032*/ 	.short	0x0058
        /*0034*/ 	.byte	0x00, 0xf4, 0x21, 0x00


	//----- nvinfo : EIATTR_KPARAM_INFO
	.align		4
.L_15:
        /*0038*/ 	.byte	0x04, 0x17
        /*003a*/ 	.short	(.L_17 - .L_16)
.L_16:
        /*003c*/ 	.word	0x00000000
        /*0040*/ 	.short	0x000a
        /*0042*/ 	.short	0x0050
        /*0044*/ 	.byte	0x00, 0xf4, 0x21, 0x00


	//----- nvinfo : EIATTR_KPARAM_INFO
	.align		4
.L_17:
        /*0048*/ 	.byte	0x04, 0x17
        /*004a*/ 	.short	(.L_19 - .L_18)
.L_18:
        /*004c*/ 	.word	0x00000000
        /*0050*/ 	.short	0x0009
        /*0052*/ 	.short	0x0048
        /*0054*/ 	.byte	0x00, 0xf4, 0x21, 0x00


	//----- nvinfo : EIATTR_KPARAM_INFO
	.align		4
.L_19:
        /*0058*/ 	.byte	0x04, 0x17
        /*005a*/ 	.short	(.L_21 - .L_20)
.L_20:
        /*005c*/ 	.word	0x00000000
        /*0060*/ 	.short	0x0008
        /*0062*/ 	.short	0x0040
        /*0064*/ 	.byte	0x00, 0xf4, 0x21, 0x00


	//----- nvinfo : EIATTR_KPARAM_INFO
	.align		4
.L_21:
        /*0068*/ 	.byte	0x04, 0x17
        /*006a*/ 	.short	(.L_23 - .L_22)
.L_22:
        /*006c*/ 	.word	0x00000000
        /*0070*/ 	.short	0x0007
        /*0072*/ 	.short	0x0038
        /*0074*/ 	.byte	0x00, 0xf4, 0x21, 0x00


	//----- nvinfo : EIATTR_KPARAM_INFO
	.align		4
.L_23:
        /*0078*/ 	.byte	0x04, 0x17
        /*007a*/ 	.short	(.L_25 - .L_24)
.L_24:
        /*007c*/ 	.word	0x00000000
        /*0080*/ 	.short	0x0006
        /*0082*/ 	.short	0x0030
        /*0084*/ 	.byte	0x00, 0xf4, 0x21, 0x00


	//----- nvinfo : EIATTR_KPARAM_INFO
	.align		4
.L_25:
        /*0088*/ 	.byte	0x04, 0x17
        /*008a*/ 	.short	(.L_27 - .L_26)
.L_26:
        /*008c*/ 	.word	0x00000000
        /*0090*/ 	.short	0x0005
        /*0092*/ 	.short	0x0028
        /*0094*/ 	.byte	0x00, 0xf4, 0x21, 0x00


	//----- nvinfo : EIATTR_KPARAM_INFO
	.align		4
.L_27:
        /*0098*/ 	.byte	0x04, 0x17
        /*009a*/ 	.short	(.L_29 - .L_28)
.L_28:
        /*009c*/ 	.word	0x00000000
        /*00a0*/ 	.short	0x0004
        /*00a2*/ 	.short	0x0020
        /*00a4*/ 	.byte	0x00, 0xf4, 0x21, 0x00


	//----- nvinfo : EIATTR_KPARAM_INFO
	.align		4
.L_29:
        /*00a8*/ 	.byte	0x04, 0x17
        /*00aa*/ 	.short	(.L_31 - .L_30)
.L_30:
        /*00ac*/ 	.word	0x00000000
        /*00b0*/ 	.short	0x0003
        /*00b2*/ 	.short	0x0018
        /*00b4*/ 	.byte	0x00, 0xf4, 0x21, 0x00


	//----- nvinfo : EIATTR_KPARAM_INFO
	.align		4
.L_31:
        /*00b8*/ 	.byte	0x04, 0x17
        /*00ba*/ 	.short	(.L_33 - .L_32)
.L_32:
        /*00bc*/ 	.word	0x00000000
        /*00c0*/ 	.short	0x0002
        /*00c2*/ 	.short	0x0010
        /*00c4*/ 	.byte	0x00, 0xf4, 0x21, 0x00


	//----- nvinfo : EIATTR_KPARAM_INFO
	.align		4
.L_33:
        /*00c8*/ 	.byte	0x04, 0x17
        /*00ca*/ 	.short	(.L_35 - .L_34)
.L_34:
        /*00cc*/ 	.word	0x00000000
        /*00d0*/ 	.short	0x0001
        /*00d2*/ 	.short	0x0008
        /*00d4*/ 	.byte	0x00, 0xf4, 0x21, 0x00


	//----- nvinfo : EIATTR_KPARAM_INFO
	.align		4
.L_35:
        /*00d8*/ 	.byte	0x04, 0x17
        /*00da*/ 	.short	(.L_37 - .L_36)
.L_36:
        /*00dc*/ 	.word	0x00000000
        /*00e0*/ 	.short	0x0000
        /*00e2*/ 	.short	0x0000
        /*00e4*/ 	.byte	0x00, 0xf4, 0x21, 0x00


	//----- nvinfo : EIATTR_SPARSE_MMA_MASK
	.align		4
.L_37:
        /*00e8*/ 	.byte	0x03, 0x50
        /*00ea*/ 	.short	0x0000


	//----- nvinfo : EIATTR_MAXREG_COUNT
	.align		4
        /*00ec*/ 	.byte	0x03, 0x1b
        /*00ee*/ 	.short	0x00ff


	//----- nvinfo : EIATTR_EXIT_INSTR_OFFSETS
	.align		4
        /*00f0*/ 	.byte	0x04, 0x1c
        /*00f2*/ 	.short	(.L_39 - .L_38)


	//   ....[0]....
.L_38:
        /*00f4*/ 	.word	0x000073b0


	//   ....[1]....
        /*00f8*/ 	.word	0x00007420


	//----- nvinfo : EIATTR_REQNTID
	.align		4
.L_39:
        /*00fc*/ 	.byte	0x04, 0x10
        /*00fe*/ 	.short	(.L_41 - .L_40)
.L_40:
        /*0100*/ 	.word	0x00000100
        /*0104*/ 	.word	0x00000001
        /*0108*/ 	.word	0x00000001


	//----- nvinfo : EIATTR_CBANK_PARAM_SIZE
	.align		4
.L_41:
        /*010c*/ 	.byte	0x03, 0x19
        /*010e*/ 	.short	0x0068


	//----- nvinfo : EIATTR_PARAM_CBANK
	.align		4
        /*0110*/ 	.byte	0x04, 0x0a
        /*0112*/ 	.short	(.L_43 - .L_42)
	.align		4
.L_42:
        /*0114*/ 	.word	index@(.nv.constant0.triton_poi_fused__unsafe_index_add_mul_sigmoid_sub_7)
        /*0118*/ 	.short	0x0210
        /*011a*/ 	.short	0x0068


	//----- nvinfo : EIATTR_SW_WAR
	.align		4
.L_43:
        /*011c*/ 	.byte	0x04, 0x36
        /*011e*/ 	.short	(.L_45 - .L_44)
.L_44:
        /*0120*/ 	.word	0x00000008
.L_45:


//--------------------- .nv.callgraph             --------------------------
	.section	.nv.callgraph,"",@"SHT_CUDA_CALLGRAPH"
	.align	4
	.sectionentsize	8
	.align		4
        /*0000*/ 	.word	0x00000000
	.align		4
        /*0004*/ 	.word	0xffffffff
	.align		4
        /*0008*/ 	.word	0x00000000
	.align		4
        /*000c*/ 	.word	0xfffffffe
	.align		4
        /*0010*/ 	.word	0x00000000
	.align		4
        /*0014*/ 	.word	0xfffffffd
	.align		4
        /*0018*/ 	.word	0x00000000
	.align		4
        /*001c*/ 	.word	0xfffffffc


//--------------------- .text.triton_poi_fused__unsafe_index_add_mul_sigmoid_sub_7 --------------------------
	.section	.text.triton_poi_fused__unsafe_index_add_mul_sigmoid_sub_7,"ax",@progbits
	.sectionflags	@"SHF_BARRIERS=1"
	.align	128
        .global         triton_poi_fused__unsafe_index_add_mul_sigmoid_sub_7
        .type           triton_poi_fused__unsafe_index_add_mul_sigmoid_sub_7,@function
        .size           triton_poi_fused__unsafe_index_add_mul_sigmoid_sub_7,(.L_x_1 - triton_poi_fused__unsafe_index_add_mul_sigmoid_sub_7)
        .other          triton_poi_fused__unsafe_index_add_mul_sigmoid_sub_7,@"STO_CUDA_ENTRY STV_DEFAULT"
triton_poi_fused__unsafe_index_add_mul_sigmoid_sub_7:
.text.triton_poi_fused__unsafe_index_add_mul_sigmoid_sub_7:
[----:B------:R-:W0:Y:S01]  /*0000*/  LDC R1, c[0x0][0x28] ;  /* 0x00000a00ff017b82 */ /* 0x000e220000000800 */
[----:B------:R-:W1:Y:S07]  /*0010*/  S2R R66, SR_TID.X ;  /* 0x0000000000427919 */ /* 0x000e6e0000002100 */
[----:B------:R-:W2:Y:S01]  /*0020*/  LDC.64 R56, c[0x0][0x210] ;  /* 0x00008400ff387b82 */ /* 0x000ea20000000a00 */
[----:B------:R-:W-:Y:S02]  /*0030*/  CS2R R16, SRZ ;  /* 0x0000000000107805 */ /* 0x000fe4000001ff00 */
[----:B------:R-:W-:Y:S01]  /*0040*/  CS2R R8, SRZ ;  /* 0x0000000000087805 */ /* 0x000fe2000001ff00 */
[----:B------:R-:W3:Y:S01]  /*0050*/  S2R R63, SR_CTAID.X ;  /* 0x00000000003f7919 */ /* 0x000ee20000002500 */
[----:B------:R-:W-:-:S03]  /*0060*/  ULDC.64 UR6, c[0x0][0x208] ;  /* 0x0000820000067ab9 */ /* 0x000fc60000000a00 */
[----:B------:R-:W4:Y:S08]  /*0070*/  LDC.64 R50, c[0x0][0x218] ;  /* 0x00008600ff327b82 */ /* 0x000f300000000a00 */
[----:B------:R-:W5:Y:S08]  /*0080*/  LDC.64 R52, c[0x0][0x228] ;  /* 0x00008a00ff347b82 */ /* 0x000f700000000a00 */
[----:B------:R-:W2:Y:S01]  /*0090*/  LDC.64 R58, c[0x0][0x238] ;  /* 0x00008e00ff3a7b82 */ /* 0x000ea20000000a00 */
[----:B------:R-:W-:-:S02]  /*00a0*/  CS2R R10, SRZ ;  /* 0x00000000000a7805 */ /* 0x000fc4000001ff00 */
[----:B------:R-:W-:Y:S02]  /*00b0*/  CS2R R14, SRZ ;  /* 0x00000000000e7805 */ /* 0x000fe4000001ff00 */
[----:B------:R-:W-:Y:S02]  /*00c0*/  CS2R R36, SRZ ;  /* 0x0000000000247805 */ /* 0x000fe4000001ff00 */
[----:B------:R-:W-:Y:S02]  /*00d0*/  CS2R R34, SRZ ;  /* 0x0000000000227805 */ /* 0x000fe4000001ff00 */
[----:B------:R-:W-:Y:S02]  /*00e0*/  CS2R R38, SRZ ;  /* 0x0000000000267805 */ /* 0x000fe4000001ff00 */
[----:B------:R-:W-:Y:S02]  /*00f0*/  CS2R R40, SRZ ;  /* 0x0000000000287805 */ /* 0x000fe4000001ff00 */
[----:B-1----:R-:W-:Y:S01]  /*0100*/  SHF.R.U32.HI R2, RZ, 0x6, R66 ;  /* 0x00000006ff027819 */ /* 0x002fe20000011642 */
[----:B------:R-:W1:Y:S01]  /*0110*/  S2R R84, SR_CTAID.Y ;  /* 0x0000000000547919 */ /* 0x000e620000002600 */
[----:B------:R-:W-:-:S02]  /*0120*/  CS2R R42, SRZ ;  /* 0x00000000002a7805 */ /* 0x000fc4000001ff00 */
[----:B------:R-:W-:Y:S02]  /*0130*/  CS2R R32, SRZ ;  /* 0x0000000000207805 */ /* 0x000fe4000001ff00 */
[----:B---3--:R-:W-:Y:S02]  /*0140*/  SHF.L.U32 R63, R63, 0x4, RZ ;  /* 0x000000043f3f7819 */ /* 0x008fe400000006ff */
[----:B------:R-:W-:Y:S02]  /*0150*/  CS2R R30, SRZ ;  /* 0x00000000001e7805 */ /* 0x000fe4000001ff00 */
[----:B------:R-:W-:Y:S02]  /*0160*/  SGXT.U32 R2, R2, 0x2 ;  /* 0x000000020202781a */ /* 0x000fe40000000000 */
[----:B------:R-:W-:Y:S01]  /*0170*/  CS2R R28, SRZ ;  /* 0x00000000001c7805 */ /* 0x000fe2000001ff00 */
[----:B------:R-:W3:Y:S01]  /*0180*/  LDC.64 R60, c[0x0][0x230] ;  /* 0x00008c00ff3c7b82 */ /* 0x000ee20000000a00 */
[----:B------:R-:W-:Y:S01]  /*0190*/  ULDC.64 UR4, c[0x0][0x220] ;  /* 0x0000880000047ab9 */ /* 0x000fe20000000a00 */
[----:B------:R-:W-:-:S06]  /*01a0*/  LOP3.LUT R12, R63, R2, RZ, 0xfc, !PT ;  /* 0x000000023f0c7212 */ /* 0x000fcc00078efcff */
[----:B------:R-:W1:Y:S01]  /*01b0*/  LDC.64 R74, c[0x0][0x240] ;  /* 0x00009000ff4a7b82 */ /* 0x000e620000000a00 */
[----:B------:R-:W-:Y:S01]  /*01c0*/  SHF.R.S32.HI R3, RZ, 0x1f, R12 ;  /* 0x0000001fff037819 */ /* 0x000fe2000001140c */
[----:B------:R-:W-:Y:S01]  /*01d0*/  HFMA2.MMA R89, -RZ, RZ, 0, 0 ;  /* 0x00000000ff597435 */ /* 0x000fe200000001ff */
[----:B------:R-:W-:Y:S01]  /*01e0*/  ISETP.GE.AND P2, PT, R12, 0x100, PT ;  /* 0x000001000c00780c */ /* 0x000fe20003f46270 */
[----:B------:R-:W-:Y:S01]  /*01f0*/  ULDC.64 UR8, c[0x0][0x250] ;  /* 0x0000940000087ab9 */ /* 0x000fe20000000a00 */
[----:B------:R-:W-:-:S04]  /*0200*/  LEA.HI R3, R3, R12, RZ, 0x4 ;  /* 0x0000000c03037211 */ /* 0x000fc800078f20ff */
[----:B------:R-:W-:Y:S02]  /*0210*/  LOP3.LUT R5, R3, 0xfffffff0, RZ, 0xc0, !PT ;  /* 0xfffffff003057812 */ /* 0x000fe400078ec0ff */
[----:B------:R-:W-:Y:S02]  /*0220*/  SHF.R.S32.HI R6, RZ, 0x4, R3 ;  /* 0x00000004ff067819 */ /* 0x000fe40000011403 */
[----:B------:R-:W-:-:S03]  /*0230*/  IADD3 R3, R12, -R5, RZ ;  /* 0x800000050c037210 */ /* 0x000fc60007ffe0ff */
[----:B--2---:R-:W-:-:S04]  /*0240*/  IMAD.WIDE R4, R6, 0x8, R56 ;  /* 0x0000000806047825 */ /* 0x004fc800078e0238 */
[C---:B----4-:R-:W-:Y:S01]  /*0250*/  IMAD.WIDE R18, R3.reuse, 0x8, R50 ;  /* 0x0000000803127825 */ /* 0x050fe200078e0232 */
[----:B------:R2:W4:Y:S04]  /*0260*/  @!P2 LDG.E.EL.64 R16, desc[UR6][R4.64] ;  /* 0x000000060410a981 */ /* 0x000528000c2e1b00 */
[----:B------:R1:W3:Y:S01]  /*0270*/  @!P2 LDG.E.EL.64 R8, desc[UR6][R18.64] ;  /* 0x000000061208a981 */ /* 0x0002e2000c2e1b00 */
[----:B-----5:R-:W-:-:S04]  /*0280*/  IMAD.WIDE R20, R3, 0x8, R52 ;  /* 0x0000000803147825 */ /* 0x020fc800078e0234 */
[----:B0-----:R-:W-:Y:S01]  /*0290*/  IMAD.WIDE R22, R6, 0x8, R58 ;  /* 0x0000000806167825 */ /* 0x001fe200078e023a */
[----:B------:R0:W5:Y:S04]  /*02a0*/  @!P2 LDG.E.EL.64 R10, desc[UR6][R20.64] ;  /* 0x00000006140aa981 */ /* 0x000168000c2e1b00 */
[----:B------:R0:W5:Y:S01]  /*02b0*/  @!P2 LDG.E.EL.64 R14, desc[UR6][R22.64] ;  /* 0x00000006160ea981 */ /* 0x000162000c2e1b00 */
[----:B------:R-:W-:Y:S02]  /*02c0*/  LOP3.LUT R0, R63, 0x4, R2, 0xfe, !PT ;  /* 0x000000043f007812 */ /* 0x000fe400078efe02 */
[----:B--2---:R-:W-:Y:S02]  /*02d0*/  LOP3.LUT R5, R63, 0x8, R2, 0xfe, !PT ;  /* 0x000000083f057812 */ /* 0x004fe400078efe02 */
[----:B------:R-:W-:-:S02]  /*02e0*/  SHF.R.S32.HI R7, RZ, 0x1f, R0 ;  /* 0x0000001fff077819 */ /* 0x000fc40000011400 */
[----:B------:R-:W-:Y:S02]  /*02f0*/  ISETP.GE.AND P5, PT, R0, 0x100, PT ;  /* 0x000001000000780c */ /* 0x000fe40003fa6270 */
[----:B------:R-:W-:Y:S02]  /*0300*/  LEA.HI R7, R7, R0, RZ, 0x4 ;  /* 0x0000000007077211 */ /* 0x000fe400078f20ff */
[----:B------:R-:W-:Y:S02]  /*0310*/  SHF.R.S32.HI R4, RZ, 0x1f, R5 ;  /* 0x0000001fff047819 */ /* 0x000fe40000011405 */
[----:B-1----:R-:W-:Y:S02]  /*0320*/  LOP3.LUT R19, R7, 0xfffffff0, RZ, 0xc0, !PT ;  /* 0xfffffff007137812 */ /* 0x002fe400078ec0ff */
[----:B------:R-:W-:Y:S02]  /*0330*/  SHF.R.S32.HI R13, RZ, 0x4, R7 ;  /* 0x00000004ff0d7819 */ /* 0x000fe40000011407 */
[----:B------:R-:W-:-:S03]  /*0340*/  IADD3 R46, R0, -R19, RZ ;  /* 0x80000013002e7210 */ /* 0x000fc60007ffe0ff */
[----:B------:R-:W-:Y:S01]  /*0350*/  IMAD.WIDE R18, R13, 0x8, R56 ;  /* 0x000000080d127825 */ /* 0x000fe200078e0238 */
[----:B------:R-:W-:-:S03]  /*0360*/  LEA.HI R4, R4, R5, RZ, 0x4 ;  /* 0x0000000504047211 */ /* 0x000fc600078f20ff */
[----:B0-----:R-:W-:Y:S01]  /*0370*/  IMAD.WIDE R20, R46, 0x8, R50 ;  /* 0x000000082e147825 */ /* 0x001fe200078e0232 */
[----:B------:R0:W2:Y:S01]  /*0380*/  @!P5 LDG.E.EL.64 R36, desc[UR6][R18.64] ;  /* 0x000000061224d981 */ /* 0x0000a2000c2e1b00 */
[----:B------:R-:W-:Y:S02]  /*0390*/  LOP3.LUT R22, R4, 0xfffffff0, RZ, 0xc0, !PT ;  /* 0xfffffff004167812 */ /* 0x000fe400078ec0ff */
[----:B------:R-:W-:Y:S01]  /*03a0*/  ISETP.GE.AND P4, PT, R5, 0x100, PT ;  /* 0x000001000500780c */ /* 0x000fe20003f86270 */
[----:B------:R-:W2:Y:S01]  /*03b0*/  @!P5 LDG.E.EL.64 R34, desc[UR6][R20.64] ;  /* 0x000000061422d981 */ /* 0x000ea2000c2e1b00 */
[----:B------:R-:W-:Y:S01]  /*03c0*/  IMAD.WIDE R24, R46, 0x8, R52 ;  /* 0x000000082e187825 */ /* 0x000fe200078e0234 */
[----:B------:R-:W-:-:S03]  /*03d0*/  IADD3 R47, R5, -R22, RZ ;  /* 0x80000016052f7210 */ /* 0x000fc60007ffe0ff */
[----:B------:R-:W-:Y:S01]  /*03e0*/  IMAD.WIDE R26, R13, 0x8, R58 ;  /* 0x000000080d1a7825 */ /* 0x000fe200078e023a */
[----:B------:R1:W2:Y:S01]  /*03f0*/  @!P5 LDG.E.EL.64 R38, desc[UR6][R24.64] ;  /* 0x000000061826d981 */ /* 0x0002a2000c2e1b00 */
[----:B------:R-:W-:Y:S02]  /*0400*/  SHF.R.S32.HI R44, RZ, 0x4, R4 ;  /* 0x00000004ff2c7819 */ /* 0x000fe40000011404 */
[----:B------:R-:W-:Y:S01]  /*0410*/  IMAD.WIDE R22, R47, 0x8, R50 ;  /* 0x000000082f167825 */ /* 0x000fe200078e0232 */
[----:B------:R1:W2:Y:S01]  /*0420*/  @!P5 LDG.E.EL.64 R40, desc[UR6][R26.64] ;  /* 0x000000061a28d981 */ /* 0x0002a2000c2e1b00 */
[----:B------:R-:W-:Y:S02]  /*0430*/  LOP3.LUT R2, R63, 0xc, R2, 0xfe, !PT ;  /* 0x0000000c3f027812 */ /* 0x000fe400078efe02 */
[----:B0-----:R-:W-:Y:S01]  /*0440*/  IMAD.WIDE R18, R44, 0x8, R56 ;  /* 0x000000082c127825 */ /* 0x001fe200078e0238 */
[----:B------:R0:W2:Y:S01]  /*0450*/  @!P4 LDG.E.EL.64 R42, desc[UR6][R22.64] ;  /* 0x00000006162ac981 */ /* 0x0000a2000c2e1b00 */
[----:B------:R-:W-:-:S02]  /*0460*/  SHF.R.S32.HI R7, RZ, 0x1f, R2 ;  /* 0x0000001fff077819 */ /* 0x000fc40000011402 */
[----:B-1----:R-:W-:Y:S01]  /*0470*/  CS2R R24, SRZ ;  /* 0x0000000000187805 */ /* 0x002fe2000001ff00 */
[----:B------:R-:W-:Y:S01]  /*0480*/  IMAD.WIDE R20, R47, 0x8, R52 ;  /* 0x000000082f147825 */ /* 0x000fe200078e0234 */
[----:B------:R1:W2:Y:S01]  /*0490*/  @!P4 LDG.E.EL.64 R32, desc[UR6][R18.64] ;  /* 0x000000061220c981 */ /* 0x0002a2000c2e1b00 */
[----:B------:R-:W-:Y:S02]  /*04a0*/  LEA.HI R7, R7, R2, RZ, 0x4 ;  /* 0x0000000207077211 */ /* 0x000fe400078f20ff */
[----:B------:R-:W-:Y:S01]  /*04b0*/  ISETP.GE.AND P3, PT, R2, 0x100, PT ;  /* 0x000001000200780c */ /* 0x000fe20003f66270 */
[----:B------:R-:W2:Y:S01]  /*04c0*/  @!P4 LDG.E.EL.64 R24, desc[UR6][R20.64] ;  /* 0x000000061418c981 */ /* 0x000ea2000c2e1b00 */
[----:B------:R-:W-:Y:S02]  /*04d0*/  LOP3.LUT R49, R7, 0xfffffff0, RZ, 0xc0, !PT ;  /* 0xfffffff007317812 */ /* 0x000fe400078ec0ff */
[----:B------:R-:W-:Y:S01]  /*04e0*/  CS2R R26, SRZ ;  /* 0x00000000001a7805 */ /* 0x000fe2000001ff00 */
[----:B------:R-:W-:Y:S01]  /*04f0*/  IMAD.WIDE R54, R44, 0x8, R58 ;  /* 0x000000082c367825 */ /* 0x000fe200078e023a */
[----:B------:R-:W-:-:S02]  /*0500*/  IADD3 R49, R2, -R49, RZ ;  /* 0x8000003102317210 */ /* 0x000fc40007ffe0ff */
[----:B------:R-:W-:Y:S02]  /*0510*/  SHF.L.U32 R64, R66, 0x2, RZ ;  /* 0x0000000242407819 */ /* 0x000fe400000006ff */
[----:B------:R-:W2:Y:S01]  /*0520*/  @!P4 LDG.E.EL.64 R26, desc[UR6][R54.64] ;  /* 0x00000006361ac981 */ /* 0x000ea2000c2e1b00 */
[----:B------:R-:W-:Y:S01]  /*0530*/  SHF.R.S32.HI R48, RZ, 0x4, R7 ;  /* 0x00000004ff307819 */ /* 0x000fe20000011407 */
[C---:B------:R-:W-:Y:S01]  /*0540*/  IMAD.WIDE R50, R49.reuse, 0x8, R50 ;  /* 0x0000000831327825 */ /* 0x040fe200078e0232 */
[----:B------:R-:W-:Y:S02]  /*0550*/  LOP3.LUT R7, R64, 0xfc, RZ, 0xc0, !PT ;  /* 0x000000fc40077812 */ /* 0x000fe400078ec0ff */
[----:B0-----:R-:W-:Y:S01]  /*0560*/  CS2R R22, SRZ ;  /* 0x0000000000167805 */ /* 0x001fe2000001ff00 */
[----:B------:R-:W-:Y:S01]  /*0570*/  IMAD.WIDE R52, R49, 0x8, R52 ;  /* 0x0000000831347825 */ /* 0x000fe200078e0234 */
[----:B------:R0:W2:Y:S03]  /*0580*/  @!P3 LDG.E.EL.64 R30, desc[UR6][R50.64] ;  /* 0x00000006321eb981 */ /* 0x0000a6000c2e1b00 */
[----:B-1----:R-:W-:Y:S01]  /*0590*/  IMAD.WIDE R18, R48, 0x8, R56 ;  /* 0x0000000830127825 */ /* 0x002fe200078e0238 */
[----:B------:R-:W2:Y:S04]  /*05a0*/  @!P3 LDG.E.EL.64 R28, desc[UR6][R52.64] ;  /* 0x00000006341cb981 */ /* 0x000ea8000c2e1b00 */
[----:B------:R1:W2:Y:S01]  /*05b0*/  @!P3 LDG.E.EL.64 R22, desc[UR6][R18.64] ;  /* 0x000000061216b981 */ /* 0x0002a2000c2e1b00 */
[----:B0-----:R-:W-:-:S04]  /*05c0*/  PRMT R50, R7, 0x6540, R84 ;  /* 0x0000654007327816 */ /* 0x001fc80000000054 */
[----:B------:R-:W-:Y:S02]  /*05d0*/  SHF.R.S32.HI R7, RZ, 0x1f, R50 ;  /* 0x0000001fff077819 */ /* 0x000fe40000011432 */
[----:B------:R-:W-:Y:S02]  /*05e0*/  CS2R R20, SRZ ;  /* 0x0000000000147805 */ /* 0x000fe4000001ff00 */
[----:B------:R-:W-:Y:S01]  /*05f0*/  LEA.HI R7, R7, R50, RZ, 0x7 ;  /* 0x0000003207077211 */ /* 0x000fe200078f38ff */
[----:B------:R-:W-:-:S05]  /*0600*/  IMAD.WIDE R56, R48, 0x8, R58 ;  /* 0x0000000830387825 */ /* 0x000fca00078e023a */
[----:B------:R0:W2:Y:S01]  /*0610*/  @!P3 LDG.E.EL.64 R20, desc[UR6][R56.64] ;  /* 0x000000063814b981 */ /* 0x0000a2000c2e1b00 */
[----:B------:R-:W-:Y:S02]  /*0620*/  CS2R R54, SRZ ;  /* 0x0000000000367805 */ /* 0x000fe4000001ff00 */
[----:B----4-:R-:W-:Y:S02]  /*0630*/  SHF.R.U32.HI R4, RZ, 0x1d, R17 ;  /* 0x0000001dff047819 */ /* 0x010fe40000011611 */
[----:B---3--:R-:W-:Y:S02]  /*0640*/  SHF.R.U32.HI R45, RZ, 0x1d, R9 ;  /* 0x0000001dff2d7819 */ /* 0x008fe40000011609 */
[----:B-1----:R-:W-:Y:S02]  /*0650*/  LOP3.LUT R19, R4, 0x4, RZ, 0xc0, !PT ;  /* 0x0000000404137812 */ /* 0x002fe400078ec0ff */
[----:B------:R-:W-:Y:S02]  /*0660*/  LOP3.LUT R45, R45, 0x4, RZ, 0xc0, !PT ;  /* 0x000000042d2d7812 */ /* 0x000fe400078ec0ff */
[----:B------:R-:W-:-:S02]  /*0670*/  IADD3 R16, P1, R16, R19, RZ ;  /* 0x0000001310107210 */ /* 0x000fc40007f3e0ff */
[----:B------:R-:W-:Y:S02]  /*0680*/  LOP3.LUT R19, R7, 0xffffff80, RZ, 0xc0, !PT ;  /* 0xffffff8007137812 */ /* 0x000fe400078ec0ff */
[----:B------:R-:W-:Y:S02]  /*0690*/  IADD3 R52, P0, R8, R45, RZ ;  /* 0x0000002d08347210 */ /* 0x000fe40007f1e0ff */
[----:B-----5:R-:W-:Y:S02]  /*06a0*/  SHF.R.U32.HI R8, RZ, 0x1d, R11 ;  /* 0x0000001dff087819 */ /* 0x020fe4000001160b */
[----:B------:R-:W-:Y:S02]  /*06b0*/  IADD3 R4, R50, -R19, RZ ;  /* 0x8000001332047210 */ /* 0x000fe40007ffe0ff */
[----:B------:R-:W-:Y:S02]  /*06c0*/  IADD3.X R19, RZ, R9, RZ, P0, !PT ;  /* 0x00000009ff137210 */ /* 0x000fe400007fe4ff */
[----:B------:R-:W-:-:S02]  /*06d0*/  IADD3.X R51, RZ, R17, RZ, P1, !PT ;  /* 0x00000011ff337210 */ /* 0x000fc40000ffe4ff */
[----:B------:R-:W-:Y:S02]  /*06e0*/  SHF.R.S32.HI R9, RZ, 0x7, R7 ;  /* 0x00000007ff097819 */ /* 0x000fe40000011407 */
[----:B------:R-:W-:Y:S02]  /*06f0*/  LOP3.LUT R7, R8, 0x4, RZ, 0xc0, !PT ;  /* 0x0000000408077812 */ /* 0x000fe400078ec0ff */
[----:B------:R-:W-:Y:S02]  /*0700*/  SHF.R.U32.HI R17, RZ, 0x1d, R15 ;  /* 0x0000001dff117819 */ /* 0x000fe4000001160f */
[----:B------:R-:W-:Y:S02]  /*0710*/  SHF.R.S32.HI R45, RZ, 0x1f, R4 ;  /* 0x0000001fff2d7819 */ /* 0x000fe40000011404 */
[----:B------:R-:W-:Y:S02]  /*0720*/  LEA R76, P0, R52, R4, 0x7 ;  /* 0x00000004344c7211 */ /* 0x000fe400078038ff */
[----:B------:R-:W-:-:S02]  /*0730*/  IADD3 R18, P1, R10, R7, RZ ;  /* 0x000000070a127210 */ /* 0x000fc40007f3e0ff */
[----:B------:R-:W-:Y:S02]  /*0740*/  LOP3.LUT R17, R17, 0x4, RZ, 0xc0, !PT ;  /* 0x0000000411117812 */ /* 0x000fe400078ec0ff */
[----:B------:R-:W-:Y:S02]  /*0750*/  SHF.L.U32 R7, R9, 0xb, RZ ;  /* 0x0000000b09077819 */ /* 0x000fe400000006ff */
[----:B------:R-:W-:Y:S02]  /*0760*/  LEA.HI.X R19, R52, R45, R19, 0x7, P0 ;  /* 0x0000002d34137211 */ /* 0x000fe400000f3c13 */
[----:B------:R-:W-:Y:S02]  /*0770*/  IADD3.X R11, RZ, R11, RZ, P1, !PT ;  /* 0x0000000bff0b7210 */ /* 0x000fe40000ffe4ff */
[----:B------:R-:W-:Y:S02]  /*0780*/  IADD3 R8, P6, R14, R17, RZ ;  /* 0x000000110e087210 */ /* 0x000fe40007fde0ff */
[----:B------:R-:W-:-:S02]  /*0790*/  LEA R68, P0, R18, R4, 0x7 ;  /* 0x0000000412447211 */ /* 0x000fc400078038ff */
[----:B------:R-:W-:Y:S02]  /*07a0*/  SHF.R.S32.HI R10, RZ, 0x1f, R7 ;  /* 0x0000001fff0a7819 */ /* 0x000fe40000011407 */
[----:B------:R-:W-:Y:S02]  /*07b0*/  LEA R53, P1, R16, R7, 0x9 ;  /* 0x0000000710357211 */ /* 0x000fe400078248ff */
[----:B------:R-:W-:Y:S02]  /*07c0*/  IADD3.X R15, RZ, R15, RZ, P6, !PT ;  /* 0x0000000fff0f7210 */ /* 0x000fe400037fe4ff */
[----:B------:R-:W-:Y:S02]  /*07d0*/  SHF.L.U32 R14, R8, 0x9, RZ ;  /* 0x00000009080e7819 */ /* 0x000fe400000006ff */
[----:B------:R-:W-:Y:S02]  /*07e0*/  LEA.HI.X R69, R18, R45, R11, 0x7, P0 ;  /* 0x0000002d12457211 */ /* 0x000fe400000f3c0b */
[----:B------:R-:W-:-:S02]  /*07f0*/  LEA.HI.X R16, R16, R10, R51, 0x9, P1 ;  /* 0x0000000a10107211 */ /* 0x000fc400008f4c33 */
[----:B------:R-:W-:Y:S02]  /*0800*/  IADD3 R94, P0, R53, R76, RZ ;  /* 0x0000004c355e7210 */ /* 0x000fe40007f1e0ff */
[----:B------:R-:W-:Y:S02]  /*0810*/  SHF.L.U64.HI R15, R8, 0x9, R15 ;  /* 0x00000009080f7819 */ /* 0x000fe4000001020f */
[----:B------:R-:W-:Y:S02]  /*0820*/  IADD3 R76, P1, P6, R14, R76, R7 ;  /* 0x0000004c0e4c7210 */ /* 0x000fe40007e3e007 */
[----:B------:R-:W-:Y:S02]  /*0830*/  IADD3.X R11, R16, R19, RZ, P0, !PT ;  /* 0x00000013100b7210 */ /* 0x000fe400007fe4ff */
[----:B------:R-:W-:Y:S02]  /*0840*/  IADD3 R82, P0, R53, R68, RZ ;  /* 0x0000004435527210 */ /* 0x000fe40007f1e0ff */
[----:B------:R-:W-:-:S02]  /*0850*/  IADD3.X R77, R15, R19, R10, P1, P6 ;  /* 0x000000130f4d7210 */ /* 0x000fc40000fec40a */
[----:B------:R-:W-:Y:S02]  /*0860*/  IADD3 R68, P1, P6, R14, R68, R7 ;  /* 0x000000440e447210 */ /* 0x000fe40007e3e007 */
[C---:B------:R-:W-:Y:S02]  /*0870*/  SHF.L.U64.HI R92, R94.reuse, 0x2, R11 ;  /* 0x000000025e5c7819 */ /* 0x040fe4000001020b */
[----:B------:R-:W-:Y:S02]  /*0880*/  IADD3.X R83, R16, R69, RZ, P0, !PT ;  /* 0x0000004510537210 */ /* 0x000fe400007fe4ff */
[----:B------:R-:W-:Y:S02]  /*0890*/  SHF.L.U32 R94, R94, 0x2, RZ ;  /* 0x000000025e5e7819 */ /* 0x000fe400000006ff */
[----:B------:R-:W-:Y:S02]  /*08a0*/  ISETP.GE.AND P0, PT, R50, 0x200, PT ;  /* 0x000002003200780c */ /* 0x000fe40003f06270 */
[----:B------:R-:W-:-:S02]  /*08b0*/  IADD3.X R69, R15, R69, R10, P1, P6 ;  /* 0x000000450f457210 */ /* 0x000fc40000fec40a */
[----:B0-----:R-:W-:Y:S02]  /*08c0*/  IADD3 R56, P6, R94, UR4, RZ ;  /* 0x000000045e387c10 */ /* 0x001fe4000ffde0ff */
[----:B------:R-:W-:Y:S02]  /*08d0*/  SHF.L.U64.HI R83, R82, 0x2, R83 ;  /* 0x0000000252537819 */ /* 0x000fe40000010253 */
[----:B------:R-:W-:Y:S02]  /*08e0*/  ISETP.LT.AND P1, PT, R12, 0x100, !P0 ;  /* 0x000001000c00780c */ /* 0x000fe40004721270 */
[----:B------:R-:W-:Y:S02]  /*08f0*/  SHF.L.U32 R82, R82, 0x2, RZ ;  /* 0x0000000252527819 */ /* 0x000fe400000006ff */
[----:B------:R-:W-:Y:S02]  /*0900*/  IADD3.X R57, R92, UR5, RZ, P6, !PT ;  /* 0x000000055c397c10 */ /* 0x000fe4000b7fe4ff */
[----:B------:R-:W-:-:S02]  /*0910*/  IADD3 R70, P6, R82, UR4, RZ ;  /* 0x0000000452467c10 */ /* 0x000fc4000ffde0ff */
[----:B------:R-:W-:Y:S02]  /*0920*/  CS2R R52, SRZ ;  /* 0x0000000000347805 */ /* 0x000fe4000001ff00 */
[----:B------:R-:W-:Y:S02]  /*0930*/  CS2R R16, SRZ ;  /* 0x0000000000107805 */ /* 0x000fe4000001ff00 */
[----:B------:R-:W-:Y:S02]  /*0940*/  CS2R R18, SRZ ;  /* 0x0000000000127805 */ /* 0x000fe4000001ff00 */
[----:B------:R-:W-:Y:S01]  /*0950*/  IADD3.X R71, R83, UR5, RZ, P6, !PT ;  /* 0x0000000553477c10 */ /* 0x000fe2000b7fe4ff */
[----:B------:R-:W-:Y:S01]  /*0960*/  HFMA2.MMA R11, -RZ, RZ, 0, 0 ;  /* 0x00000000ff0b7435 */ /* 0x000fe200000001ff */
[----:B------:R-:W-:Y:S01]  /*0970*/  IMAD.WIDE R50, R3, 0x4, R60 ;  /* 0x0000000403327825 */ /* 0x000fe200078e023c */
[----:B------:R0:W3:Y:S04]  /*0980*/  @P1 LDG.E.128 R52, desc[UR6][R56.64] ;  /* 0x0000000638341981 */ /* 0x0000e8000c1e1d00 */
[----:B------:R1:W3:Y:S04]  /*0990*/  @P1 LDG.E.128 R16, desc[UR6][R70.64] ;  /* 0x0000000646101981 */ /* 0x0002e8000c1e1d00 */
[----:B------:R4:W5:Y:S01]  /*09a0*/  @!P2 LDG.E.EL R11, desc[UR6][R50.64] ;  /* 0x00000006320ba981 */ /* 0x000962000c2e1900 */
[----:B0-----:R-:W-:-:S02]  /*09b0*/  HFMA2.MMA R56, -RZ, RZ, 0, 0 ;  /* 0x00000000ff387435 */ /* 0x001fc400000001ff */
[----:B------:R-:W-:Y:S01]  /*09c0*/  HFMA2.MMA R3, -RZ, RZ, 0, 0 ;  /* 0x00000000ff037435 */ /* 0x000fe200000001ff */
[----:B-1----:R-:W-:Y:S01]  /*09d0*/  IMAD.WIDE R70, R13, 0x4, R74 ;  /* 0x000000040d467825 */ /* 0x002fe200078e024a */
[----:B--2---:R-:W-:-:S03]  /*09e0*/  SHF.R.U32.HI R13, RZ, 0x1d, R37 ;  /* 0x0000001dff0d7819 */ /* 0x004fc60000011625 */
[----:B----4-:R-:W-:Y:S01]  /*09f0*/  IMAD.WIDE R50, R6, 0x4, R74 ;  /* 0x0000000406327825 */ /* 0x010fe200078e024a */
[----:B------:R-:W-:Y:S02]  /*0a00*/  LOP3.LUT R13, R13, 0x4, RZ, 0xc0, !PT ;  /* 0x000000040d0d7812 */ /* 0x000fe400078ec0ff */
[----:B------:R-:W-:Y:S01]  /*0a10*/  SHF.R.U32.HI R15, RZ, 0x1d, R35 ;  /* 0x0000001dff0f7819 */ /* 0x000fe20000011623 */
[--C-:B------:R-:W-:Y:S01]  /*0a20*/  IMAD.WIDE R58, R46, 0x4, R60.reuse ;  /* 0x000000042e3a7825 */ /* 0x100fe200078e023c */
[----:B------:R-:W2:Y:S01]  /*0a30*/  @!P2 LDG.E.EL R56, desc[UR6][R50.64] ;  /* 0x000000063238a981 */ /* 0x000ea2000c2e1900 */
[----:B------:R-:W-:Y:S02]  /*0a40*/  IADD3 R6, P2, R36, R13, RZ ;  /* 0x0000000d24067210 */ /* 0x000fe40007f5e0ff */
[----:B------:R-:W-:Y:S01]  /*0a50*/  IMAD.WIDE R46, R47, 0x4, R60 ;  /* 0x000000042f2e7825 */ /* 0x000fe200078e023c */
[----:B------:R-:W-:-:S03]  /*0a60*/  LOP3.LUT R13, R15, 0x4, RZ, 0xc0, !PT ;  /* 0x000000040f0d7812 */ /* 0x000fc600078ec0ff */
[----:B------:R-:W-:Y:S01]  /*0a70*/  IMAD.WIDE R72, R44, 0x4, R74 ;  /* 0x000000042c487825 */ /* 0x000fe200078e024a */
[----:B------:R0:W4:Y:S01]  /*0a80*/  @!P4 LDG.E.EL R3, desc[UR6][R46.64] ;  /* 0x000000062e03c981 */ /* 0x000122000c2e1900 */
[----:B------:R-:W-:Y:S02]  /*0a90*/  SHF.R.U32.HI R15, RZ, 0x1d, R39 ;  /* 0x0000001dff0f7819 */ /* 0x000fe40000011627 */
[----:B------:R-:W-:Y:S01]  /*0aa0*/  IMAD.WIDE R60, R49, 0x4, R60 ;  /* 0x00000004313c7825 */ /* 0x000fe200078e023c */
[----:B------:R-:W2:Y:S01]  /*0ab0*/  @!P4 LDG.E.EL R89, desc[UR6][R72.64] ;  /* 0x000000064859c981 */ /* 0x000ea2000c2e1900 */
[----:B------:R-:W-:Y:S02]  /*0ac0*/  MOV R8, RZ ;  /* 0x000000ff00087202 */ /* 0x000fe40000000f00 */
[----:B------:R-:W-:Y:S01]  /*0ad0*/  MOV R62, RZ ;  /* 0x000000ff003e7202 */ /* 0x000fe20000000f00 */
[----:B------:R-:W-:Y:S01]  /*0ae0*/  IMAD.WIDE R48, R48, 0x4, R74 ;  /* 0x0000000430307825 */ /* 0x000fe200078e024a */
[----:B------:R-:W-:-:S02]  /*0af0*/  IADD3.X R37, RZ, R37, RZ, P2, !PT ;  /* 0x00000025ff257210 */ /* 0x000fc400017fe4ff */
[C---:B0-----:R-:W-:Y:S01]  /*0b00*/  LEA R47, P4, R6.reuse, R7, 0x9 ;  /* 0x00000007062f7211 */ /* 0x041fe200078848ff */
[----:B------:R0:W2:Y:S01]  /*0b10*/  @!P3 LDG.E.EL R8, desc[UR6][R60.64] ;  /* 0x000000063c08b981 */ /* 0x0000a2000c2e1900 */
[----:B------:R-:W-:Y:S02]  /*0b20*/  IADD3 R34, P2, R34, R13, RZ ;  /* 0x0000000d22227210 */ /* 0x000fe40007f5e0ff */
[----:B------:R-:W-:Y:S01]  /*0b30*/  LOP3.LUT R15, R15, 0x4, RZ, 0xc0, !PT ;  /* 0x000000040f0f7812 */ /* 0x000fe200078ec0ff */
[----:B------:R1:W2:Y:S01]  /*0b40*/  @!P3 LDG.E.EL R62, desc[UR6][R48.64] ;  /* 0x00000006303eb981 */ /* 0x0002a2000c2e1900 */
[----:B------:R-:W-:Y:S02]  /*0b50*/  SHF.R.U32.HI R13, RZ, 0x1d, R41 ;  /* 0x0000001dff0d7819 */ /* 0x000fe40000011629 */
[----:B------:R-:W-:Y:S02]  /*0b60*/  LEA.HI.X R36, R6, R10, R37, 0x9, P4 ;  /* 0x0000000a06247211 */ /* 0x000fe400020f4c25 */
[----:B------:R-:W-:-:S02]  /*0b70*/  IADD3.X R6, RZ, R35, RZ, P2, !PT ;  /* 0x00000023ff067210 */ /* 0x000fc400017fe4ff */
[C---:B------:R-:W-:Y:S02]  /*0b80*/  LEA R74, P2, R34.reuse, R4, 0x7 ;  /* 0x00000004224a7211 */ /* 0x040fe400078438ff */
[----:B------:R-:W-:Y:S02]  /*0b90*/  SHF.R.U32.HI R35, RZ, 0x1d, R43 ;  /* 0x0000001dff237819 */ /* 0x000fe4000001162b */
[----:B------:R-:W-:Y:S02]  /*0ba0*/  IADD3 R15, P3, R38, R15, RZ ;  /* 0x0000000f260f7210 */ /* 0x000fe40007f7e0ff */
[----:B------:R-:W-:Y:S02]  /*0bb0*/  LOP3.LUT R13, R13, 0x4, RZ, 0xc0, !PT ;  /* 0x000000040d0d7812 */ /* 0x000fe400078ec0ff */
[----:B------:R-:W-:Y:S02]  /*0bc0*/  LEA.HI.X R75, R34, R45, R6, 0x7, P2 ;  /* 0x0000002d224b7211 */ /* 0x000fe400010f3c06 */
[----:B------:R-:W-:-:S02]  /*0bd0*/  LOP3.LUT R35, R35, 0x4, RZ, 0xc0, !PT ;  /* 0x0000000423237812 */ /* 0x000fc400078ec0ff */
[----:B------:R-:W-:Y:S02]  /*0be0*/  IADD3.X R38, RZ, R39, RZ, P3, !PT ;  /* 0x00000027ff267210 */ /* 0x000fe40001ffe4ff */
[----:B------:R-:W-:Y:S02]  /*0bf0*/  IADD3 R6, P4, R40, R13, RZ ;  /* 0x0000000d28067210 */ /* 0x000fe40007f9e0ff */
[----:B------:R-:W-:Y:S02]  /*0c00*/  LEA R34, P3, R15, R4, 0x7 ;  /* 0x000000040f227211 */ /* 0x000fe400078638ff */
[----:B------:R-:W-:Y:S02]  /*0c10*/  SHF.R.U32.HI R13, RZ, 0x1d, R33 ;  /* 0x0000001dff0d7819 */ /* 0x000fe40000011621 */
[----:B------:R-:W-:Y:S02]  /*0c20*/  IADD3 R35, P2, R42, R35, RZ ;  /* 0x000000232a237210 */ /* 0x000fe40007f5e0ff */
[----:B------:R-:W-:-:S02]  /*0c30*/  IADD3.X R41, RZ, R41, RZ, P4, !PT ;  /* 0x00000029ff297210 */ /* 0x000fc400027fe4ff */
[----:B------:R-:W-:Y:S02]  /*0c40*/  LEA.HI.X R37, R15, R45, R38, 0x7, P3 ;  /* 0x0000002d0f257211 */ /* 0x000fe400018f3c26 */
[----:B------:R-:W-:Y:S02]  /*0c50*/  LOP3.LUT R13, R13, 0x4, RZ, 0xc0, !PT ;  /* 0x000000040d0d7812 */ /* 0x000fe400078ec0ff */
[----:B------:R-:W-:Y:S02]  /*0c60*/  SHF.L.U32 R65, R6, 0x9, RZ ;  /* 0x0000000906417819 */ /* 0x000fe400000006ff */
[----:B------:R-:W-:Y:S02]  /*0c70*/  MOV R14, RZ ;  /* 0x000000ff000e7202 */ /* 0x000fe40000000f00 */
[----:B------:R-:W-:Y:S02]  /*0c80*/  MOV R93, RZ ;  /* 0x000000ff005d7202 */ /* 0x000fe40000000f00 */
[----:B------:R-:W-:-:S02]  /*0c90*/  SHF.R.U32.HI R15, RZ, 0x1d, R25 ;  /* 0x0000001dff0f7819 */ /* 0x000fc40000011619 */
[----:B------:R-:W-:Y:S01]  /*0ca0*/  IADD3.X R42, RZ, R43, RZ, P2, !PT ;  /* 0x0000002bff2a7210 */ /* 0x000fe200017fe4ff */
[----:B------:R-:W2:Y:S01]  /*0cb0*/  @!P5 LDG.E.EL R14, desc[UR6][R58.64] ;  /* 0x000000063a0ed981 */ /* 0x000ea2000c2e1900 */
[----:B------:R-:W-:Y:S02]  /*0cc0*/  SHF.L.U64.HI R41, R6, 0x9, R41 ;  /* 0x0000000906297819 */ /* 0x000fe40000010229 */
[----:B0-----:R-:W-:Y:S01]  /*0cd0*/  IADD3 R61, P4, R47, R74, RZ ;  /* 0x0000004a2f3d7210 */ /* 0x001fe20007f9e0ff */
[----:B------:R-:W2:Y:S01]  /*0ce0*/  @!P5 LDG.E.EL R93, desc[UR6][R70.64] ;  /* 0x00000006465dd981 */ /* 0x000ea2000c2e1900 */
[----:B------:R-:W-:Y:S02]  /*0cf0*/  IADD3 R6, P6, R32, R13, RZ ;  /* 0x0000000d20067210 */ /* 0x000fe40007fde0ff */
[----:B------:R-:W-:Y:S02]  /*0d00*/  IADD3 R74, P2, P3, R65, R74, R7 ;  /* 0x0000004a414a7210 */ /* 0x000fe40007b5e007 */
[----:B------:R-:W-:-:S02]  /*0d10*/  LOP3.LUT R13, R15, 0x4, RZ, 0xc0, !PT ;  /* 0x000000040f0d7812 */ /* 0x000fc400078ec0ff */
[----:B------:R-:W-:Y:S02]  /*0d20*/  IADD3.X R60, R36, R75, RZ, P4, !PT ;  /* 0x0000004b243c7210 */ /* 0x000fe400027fe4ff */
[----:B------:R-:W-:Y:S02]  /*0d30*/  IADD3 R80, P5, R47, R34, RZ ;  /* 0x000000222f507210 */ /* 0x000fe40007fbe0ff */
[----:B------:R-:W-:Y:S02]  /*0d40*/  IADD3.X R75, R41, R75, R10, P2, P3 ;  /* 0x0000004b294b7210 */ /* 0x000fe400017e640a */
[----:B------:R-:W-:Y:S02]  /*0d50*/  IADD3 R24, P3, R24, R13, RZ ;  /* 0x0000000d18187210 */ /* 0x000fe40007f7e0ff */
[----:B------:R-:W-:Y:S02]  /*0d60*/  SHF.R.U32.HI R13, RZ, 0x1d, R27 ;  /* 0x0000001dff0d7819 */ /* 0x000fe4000001161b */
[----:B------:R-:W-:-:S02]  /*0d70*/  IADD3.X R81, R36, R37, RZ, P5, !PT ;  /* 0x0000002524517210 */ /* 0x000fc40002ffe4ff */
[----:B------:R-:W-:Y:S02]  /*0d80*/  IADD3.X R33, RZ, R33, RZ, P6, !PT ;  /* 0x00000021ff217210 */ /* 0x000fe400037fe4ff */
[----:B------:R-:W-:Y:S02]  /*0d90*/  IADD3 R65, P4, P5, R65, R34, R7 ;  /* 0x0000002241417210 */ /* 0x000fe40007d9e007 */
[----:B------:R-:W-:Y:S02]  /*0da0*/  LEA R39, P6, R6, R7, 0x9 ;  /* 0x0000000706277211 */ /* 0x000fe400078c48ff */
[----:B------:R-:W-:Y:S02]  /*0db0*/  LOP3.LUT R13, R13, 0x4, RZ, 0xc0, !PT ;  /* 0x000000040d0d7812 */ /* 0x000fe400078ec0ff */
[----:B------:R-:W-:Y:S02]  /*0dc0*/  LEA R72, P2, R35, R4, 0x7 ;  /* 0x0000000423487211 */ /* 0x000fe400078438ff */
[----:B------:R-:W-:-:S02]  /*0dd0*/  IADD3.X R34, R41, R37, R10, P4, P5 ;  /* 0x0000002529227210 */ /* 0x000fc400027ea40a */
[----:B------:R-:W-:Y:S02]  /*0de0*/  LEA.HI.X R36, R6, R10, R33, 0x9, P6 ;  /* 0x0000000a06247211 */ /* 0x000fe400030f4c21 */
[----:B------:R-:W-:Y:S02]  /*0df0*/  SHF.R.U32.HI R33, RZ, 0x1d, R31 ;  /* 0x0000001dff217819 */ /* 0x000fe4000001161f */
[----:B------:R-:W-:Y:S02]  /*0e00*/  SHF.R.U32.HI R15, RZ, 0x1d, R29 ;  /* 0x0000001dff0f7819 */ /* 0x000fe4000001161d */
[----:B------:R-:W-:Y:S02]  /*0e10*/  IADD3 R6, P4, R26, R13, RZ ;  /* 0x0000000d1a067210 */ /* 0x000fe40007f9e0ff */
[----:B------:R-:W-:Y:S02]  /*0e20*/  LEA.HI.X R35, R35, R45, R42, 0x7, P2 ;  /* 0x0000002d23237211 */ /* 0x000fe400010f3c2a */
[----:B------:R-:W-:-:S02]  /*0e30*/  SHF.R.U32.HI R85, RZ, 0x1d, R23 ;  /* 0x0000001dff557819 */ /* 0x000fc40000011617 */
[----:B------:R-:W-:Y:S02]  /*0e40*/  IADD3.X R25, RZ, R25, RZ, P3, !PT ;  /* 0x00000019ff197210 */ /* 0x000fe40001ffe4ff */
[----:B------:R-:W-:Y:S02]  /*0e50*/  LEA R32, P2, R24, R4, 0x7 ;  /* 0x0000000418207211 */ /* 0x000fe400078438ff */
[----:B------:R-:W-:Y:S02]  /*0e60*/  LOP3.LUT R33, R33, 0x4, RZ, 0xc0, !PT ;  /* 0x0000000421217812 */ /* 0x000fe400078ec0ff */
[----:B------:R-:W-:Y:S02]  /*0e70*/  LOP3.LUT R15, R15, 0x4, RZ, 0xc0, !PT ;  /* 0x000000040f0f7812 */ /* 0x000fe400078ec0ff */
[----:B------:R-:W-:Y:S02]  /*0e80*/  IADD3.X R27, RZ, R27, RZ, P4, !PT ;  /* 0x0000001bff1b7210 */ /* 0x000fe400027fe4ff */
[----:B------:R-:W-:-:S02]  /*0e90*/  LOP3.LUT R85, R85, 0x4, RZ, 0xc0, !PT ;  /* 0x0000000455557812 */ /* 0x000fc400078ec0ff */
[----:B------:R-:W-:Y:S02]  /*0ea0*/  LEA.HI.X R25, R24, R45, R25, 0x7, P2 ;  /* 0x0000002d18197211 */ /* 0x000fe400010f3c19 */
[----:B------:R-:W-:Y:S02]  /*0eb0*/  IADD3 R90, P2, R30, R33, RZ ;  /* 0x000000211e5a7210 */ /* 0x000fe40007f5e0ff */
[----:B------:R-:W-:Y:S02]  /*0ec0*/  IADD3 R15, P3, R28, R15, RZ ;  /* 0x0000000f1c0f7210 */ /* 0x000fe40007f7e0ff */
[C---:B------:R-:W-:Y:S02]  /*0ed0*/  SHF.L.U64.HI R27, R6.reuse, 0x9, R27 ;  /* 0x00000009061b7819 */ /* 0x040fe4000001021b */
[----:B------:R-:W-:Y:S02]  /*0ee0*/  SHF.L.U32 R6, R6, 0x9, RZ ;  /* 0x0000000906067819 */ /* 0x000fe400000006ff */
[----:B------:R-:W-:-:S02]  /*0ef0*/  IADD3 R85, P6, R22, R85, RZ ;  /* 0x0000005516557210 */ /* 0x000fc40007fde0ff */
[----:B------:R-:W-:Y:S02]  /*0f00*/  IADD3.X R30, RZ, R31, RZ, P2, !PT ;  /* 0x0000001fff1e7210 */ /* 0x000fe400017fe4ff */
[----:B------:R-:W-:Y:S02]  /*0f10*/  IADD3.X R28, RZ, R29, RZ, P3, !PT ;  /* 0x0000001dff1c7210 */ /* 0x000fe40001ffe4ff */
[----:B------:R-:W-:Y:S02]  /*0f20*/  IADD3 R88, P4, R39, R72, RZ ;  /* 0x0000004827587210 */ /* 0x000fe40007f9e0ff */
[----:B------:R-:W-:Y:S02]  /*0f30*/  IADD3 R72, P2, P3, R6, R72, R7 ;  /* 0x0000004806487210 */ /* 0x000fe40007b5e007 */
[----:B------:R-:W-:Y:S02]  /*0f40*/  IADD3.X R22, RZ, R23, RZ, P6, !PT ;  /* 0x00000017ff167210 */ /* 0x000fe400037fe4ff */
[----:B------:R-:W-:-:S02]  /*0f50*/  SHF.R.U32.HI R23, RZ, 0x1d, R21 ;  /* 0x0000001dff177819 */ /* 0x000fc40000011615 */
[----:B------:R-:W-:Y:S02]  /*0f60*/  IADD3.X R73, R27, R35, R10, P2, P3 ;  /* 0x000000231b497210 */ /* 0x000fe400017e640a */
[-C--:B------:R-:W-:Y:S02]  /*0f70*/  LEA R91, P2, R90, R4.reuse, 0x7 ;  /* 0x000000045a5b7211 */ /* 0x080fe400078438ff */
[----:B------:R-:W-:Y:S02]  /*0f80*/  IADD3 R78, P5, R39, R32, RZ ;  /* 0x00000020274e7210 */ /* 0x000fe40007fbe0ff */
[----:B------:R-:W-:Y:S02]  /*0f90*/  LOP3.LUT R23, R23, 0x4, RZ, 0xc0, !PT ;  /* 0x0000000417177812 */ /* 0x000fe400078ec0ff */
[----:B------:R-:W-:Y:S02]  /*0fa0*/  IADD3.X R87, R36, R35, RZ, P4, !PT ;  /* 0x0000002324577210 */ /* 0x000fe400027fe4ff */
[----:B------:R-:W-:-:S02]  /*0fb0*/  LEA R35, P3, R15, R4, 0x7 ;  /* 0x000000040f237211 */ /* 0x000fc400078638ff */
[----:B------:R-:W-:Y:S02]  /*0fc0*/  SHF.L.U64.HI R77, R76, 0x2, R77 ;  /* 0x000000024c4d7819 */ /* 0x000fe4000001024d */
[----:B------:R-:W-:Y:S02]  /*0fd0*/  LEA.HI.X R90, R90, R45, R30, 0x7, P2 ;  /* 0x0000002d5a5a7211 */ /* 0x000fe400010f3c1e */
[----:B------:R-:W-:Y:S02]  /*0fe0*/  SHF.L.U32 R76, R76, 0x2, RZ ;  /* 0x000000024c4c7819 */ /* 0x000fe400000006ff */
[----:B------:R-:W-:Y:S02]  /*0ff0*/  IADD3.X R79, R36, R25, RZ, P5, !PT ;  /* 0x00000019244f7210 */ /* 0x000fe40002ffe4ff */
[----:B------:R-:W-:Y:S02]  /*1000*/  IADD3 R40, P2, R20, R23, RZ ;  /* 0x0000001714287210 */ /* 0x000fe40007f5e0ff */
[----:B------:R-:W-:-:S02]  /*1010*/  IADD3 R6, P4, P5, R6, R32, R7 ;  /* 0x0000002006067210 */ /* 0x000fc40007d9e007 */
[----:B------:R-:W-:Y:S02]  /*1020*/  LEA.HI.X R15, R15, R45, R28, 0x7, P3 ;  /* 0x0000002d0f0f7211 */ /* 0x000fe400018f3c1c */
[C---:B------:R-:W-:Y:S02]  /*1030*/  SHF.L.U64.HI R69, R68.reuse, 0x2, R69 ;  /* 0x0000000244457819 */ /* 0x040fe40000010245 */
[----:B------:R-:W-:Y:S02]  /*1040*/  IADD3 R30, P3, R76, UR4, RZ ;  /* 0x000000044c1e7c10 */ /* 0x000fe4000ff7e0ff */
[----:B------:R-:W-:Y:S02]  /*1050*/  SHF.L.U32 R68, R68, 0x2, RZ ;  /* 0x0000000244447819 */ /* 0x000fe400000006ff */
[----:B------:R-:W-:Y:S02]  /*1060*/  IADD3.X R41, RZ, R21, RZ, P2, !PT ;  /* 0x00000015ff297210 */ /* 0x000fe400017fe4ff */
[----:B------:R-:W-:-:S02]  /*1070*/  SHF.L.U64.HI R60, R61, 0x2, R60 ;  /* 0x000000023d3c7819 */ /* 0x000fc4000001023c */
[----:B------:R-:W-:Y:S02]  /*1080*/  IADD3.X R13, R27, R25, R10, P4, P5 ;  /* 0x000000191b0d7210 */ /* 0x000fe400027ea40a */
[----:B------:R-:W-:Y:S02]  /*1090*/  CS2R R24, SRZ ;  /* 0x0000000000187805 */ /* 0x000fe4000001ff00 */
[----:B------:R-:W-:Y:S02]  /*10a0*/  ISETP.LT.AND P2, PT, R0, 0x100, !P0 ;  /* 0x000001000000780c */ /* 0x000fe40004741270 */
[----:B------:R-:W-:Y:S02]  /*10b0*/  CS2R R26, SRZ ;  /* 0x00000000001a7805 */ /* 0x000fe4000001ff00 */
[----:B------:R-:W-:Y:S02]  /*10c0*/  SHF.L.U32 R61, R61, 0x2, RZ ;  /* 0x000000023d3d7819 */ /* 0x000fe400000006ff */
[----:B------:R-:W-:-:S02]  /*10d0*/  LEA R86, P6, R85, R7, 0x9 ;  /* 0x0000000755567211 */ /* 0x000fc400078c48ff */
[----:B------:R-:W-:Y:S02]  /*10e0*/  IADD3.X R31, R77, UR5, RZ, P3, !PT ;  /* 0x000000054d1f7c10 */ /* 0x000fe40009ffe4ff */
[----:B------:R-:W-:Y:S02]  /*10f0*/  IADD3 R28, P4, R68, UR4, RZ ;  /* 0x00000004441c7c10 */ /* 0x000fe4000ff9e0ff */
[C---:B------:R-:W-:Y:S02]  /*1100*/  SHF.L.U64.HI R81, R80.reuse, 0x2, R81 ;  /* 0x0000000250517819 */ /* 0x040fe40000010251 */
[----:B-1----:R-:W-:Y:S02]  /*1110*/  CS2R R48, SRZ ;  /* 0x0000000000307805 */ /* 0x002fe4000001ff00 */
[----:B------:R-:W-:Y:S02]  /*1120*/  SHF.L.U32 R80, R80, 0x2, RZ ;  /* 0x0000000250507819 */ /* 0x000fe400000006ff */
[----:B------:R-:W-:-:S02]  /*1130*/  CS2R R50, SRZ ;  /* 0x0000000000327805 */ /* 0x000fc4000001ff00 */
[----:B------:R-:W-:Y:S01]  /*1140*/  IADD3 R32, P3, R61, UR4, RZ ;  /* 0x000000043d207c10 */ /* 0x000fe2000ff7e0ff */
[----:B------:R0:W2:Y:S01]  /*1150*/  @P1 LDG.E.128 R24, desc[UR6][R30.64] ;  /* 0x000000061e181981 */ /* 0x0000a2000c1e1d00 */
[----:B------:R-:W-:Y:S02]  /*1160*/  LEA.HI.X R85, R85, R10, R22, 0x9, P6 ;  /* 0x0000000a55557211 */ /* 0x000fe400030f4c16 */
[----:B------:R-:W-:Y:S02]  /*1170*/  CS2R R20, SRZ ;  /* 0x0000000000147805 */ /* 0x000fe4000001ff00 */
[----:B------:R-:W-:Y:S02]  /*1180*/  IADD3.X R29, R69, UR5, RZ, P4, !PT ;  /* 0x00000005451d7c10 */ /* 0x000fe4000a7fe4ff */
[----:B------:R-:W-:Y:S02]  /*1190*/  CS2R R22, SRZ ;  /* 0x0000000000167805 */ /* 0x000fe4000001ff00 */
[----:B------:R-:W-:-:S02]  /*11a0*/  IADD3.X R33, R60, UR5, RZ, P3, !PT ;  /* 0x000000053c217c10 */ /* 0x000fc40009ffe4ff */
[C---:B------:R-:W-:Y:S02]  /*11b0*/  SHF.L.U64.HI R75, R74.reuse, 0x2, R75 ;  /* 0x000000024a4b7819 */ /* 0x040fe4000001024b */
[----:B------:R-:W-:Y:S02]  /*11c0*/  CS2R R44, SRZ ;  /* 0x00000000002c7805 */ /* 0x000fe4000001ff00 */
[----:B0-----:R-:W-:Y:S02]  /*11d0*/  IADD3 R30, P4, R80, UR4, RZ ;  /* 0x00000004501e7c10 */ /* 0x001fe4000ff9e0ff */
[----:B------:R-:W-:Y:S02]  /*11e0*/  CS2R R46, SRZ ;  /* 0x00000000002e7805 */ /* 0x000fe4000001ff00 */
[----:B------:R-:W-:Y:S01]  /*11f0*/  SHF.L.U32 R74, R74, 0x2, RZ ;  /* 0x000000024a4a7819 */ /* 0x000fe200000006ff */
[----:B------:R0:W2:Y:S01]  /*1200*/  @P1 LDG.E.128 R48, desc[UR6][R28.64] ;  /* 0x000000061c301981 */ /* 0x0000a2000c1e1d00 */
[----:B------:R-:W-:-:S02]  /*1210*/  IADD3.X R31, R81, UR5, RZ, P4, !PT ;  /* 0x00000005511f7c10 */ /* 0x000fc4000a7fe4ff */
[C---:B------:R-:W-:Y:S01]  /*1220*/  SHF.L.U64.HI R67, R65.reuse, 0x2, R34 ;  /* 0x0000000241437819 */ /* 0x040fe20000010222 */
[----:B------:R1:W4:Y:S01]  /*1230*/  @P2 LDG.E.128 R20, desc[UR6][R32.64] ;  /* 0x0000000620142981 */ /* 0x000322000c1e1d00 */
[----:B------:R-:W-:-:S03]  /*1240*/  SHF.L.U32 R65, R65, 0x2, RZ ;  /* 0x0000000241417819 */ /* 0x000fc600000006ff */
[----:B------:R1:W4:Y:S01]  /*1250*/  @P2 LDG.E.128 R44, desc[UR6][R30.64] ;  /* 0x000000061e2c2981 */ /* 0x000322000c1e1d00 */
[----:B0-----:R-:W-:Y:S02]  /*1260*/  IADD3 R28, P3, R74, UR4, RZ ;  /* 0x000000044a1c7c10 */ /* 0x001fe4000ff7e0ff */
[C---:B-1----:R-:W-:Y:S02]  /*1270*/  SHF.L.U64.HI R33, R40.reuse, 0x9, R41 ;  /* 0x0000000928217819 */ /* 0x042fe40000010229 */
[----:B------:R-:W-:Y:S02]  /*1280*/  SHF.L.U32 R40, R40, 0x9, RZ ;  /* 0x0000000928287819 */ /* 0x000fe400000006ff */
[----:B------:R-:W-:Y:S02]  /*1290*/  IADD3.X R29, R75, UR5, RZ, P3, !PT ;  /* 0x000000054b1d7c10 */ /* 0x000fe40009ffe4ff */
[----:B------:R-:W-:Y:S02]  /*12a0*/  IADD3 R30, P5, R65, UR4, RZ ;  /* 0x00000004411e7c10 */ /* 0x000fe4000ffbe0ff */
[----:B------:R-:W-:-:S02]  /*12b0*/  IADD3 R70, P3, P4, R40, R91, R7 ;  /* 0x0000005b28467210 */ /* 0x000fc40007c7e007 */
[----:B------:R-:W-:Y:S02]  /*12c0*/  IADD3.X R31, R67, UR5, RZ, P5, !PT ;  /* 0x00000005431f7c10 */ /* 0x000fe4000affe4ff */
[----:B------:R-:W-:Y:S02]  /*12d0*/  CS2R R36, SRZ ;  /* 0x0000000000247805 */ /* 0x000fe4000001ff00 */
[----:B------:R-:W-:Y:S02]  /*12e0*/  IADD3 R7, P5, P6, R40, R35, R7 ;  /* 0x0000002328077210 */ /* 0x000fe40007ebe007 */
[----:B------:R-:W-:Y:S02]  /*12f0*/  CS2R R38, SRZ ;  /* 0x0000000000267805 */ /* 0x000fe4000001ff00 */
[----:B------:R-:W-:Y:S02]  /*1300*/  IADD3.X R71, R33, R90, R10, P3, P4 ;  /* 0x0000005a21477210 */ /* 0x000fe40001fe840a */
[----:B------:R-:W-:-:S02]  /*1310*/  CS2R R40, SRZ ;  /* 0x0000000000287805 */ /* 0x000fc4000001ff00 */
[C---:B------:R-:W-:Y:S02]  /*1320*/  SHF.L.U64.HI R87, R88.reuse, 0x2, R87 ;  /* 0x0000000258577819 */ /* 0x040fe40000010257 */
[----:B------:R-:W-:Y:S02]  /*1330*/  CS2R R42, SRZ ;  /* 0x00000000002a7805 */ /* 0x000fe4000001ff00 */
[----:B------:R-:W-:Y:S01]  /*1340*/  ISETP.LT.AND P3, PT, R5, 0x100, !P0 ;  /* 0x000001000500780c */ /* 0x000fe20004761270 */
[----:B------:R0:W4:Y:S01]  /*1350*/  @P2 LDG.E.128 R36, desc[UR6][R28.64] ;  /* 0x000000061c242981 */ /* 0x000122000c1e1d00 */
[----:B------:R-:W-:Y:S02]  /*1360*/  SHF.L.U32 R88, R88, 0x2, RZ ;  /* 0x0000000258587819 */ /* 0x000fe400000006ff */
[----:B------:R-:W-:Y:S01]  /*1370*/  SHF.L.U64.HI R79, R78, 0x2, R79 ;  /* 0x000000024e4f7819 */ /* 0x000fe2000001024f */
[----:B------:R1:W4:Y:S01]  /*1380*/  @P2 LDG.E.128 R40, desc[UR6][R30.64] ;  /* 0x000000061e282981 */ /* 0x000322000c1e1d00 */
[----:B------:R-:W-:-:S02]  /*1390*/  IADD3 R32, P4, R88, UR4, RZ ;  /* 0x0000000458207c10 */ /* 0x000fc4000ff9e0ff */
[----:B------:R-:W-:Y:S02]  /*13a0*/  IADD3.X R10, R33, R15, R10, P5, P6 ;  /* 0x0000000f210a7210 */ /* 0x000fe40002fec40a */
[----:B------:R-:W-:Y:S02]  /*13b0*/  SHF.L.U32 R78, R78, 0x2, RZ ;  /* 0x000000024e4e7819 */ /* 0x000fe400000006ff */
[----:B0-----:R-:W-:Y:S02]  /*13c0*/  CS2R R28, SRZ ;  /* 0x00000000001c7805 */ /* 0x001fe4000001ff00 */
[----:B------:R-:W-:Y:S02]  /*13d0*/  IADD3.X R33, R87, UR5, RZ, P4, !PT ;  /* 0x0000000557217c10 */ /* 0x000fe4000a7fe4ff */
[----:B-1----:R-:W-:Y:S02]  /*13e0*/  CS2R R30, SRZ ;  /* 0x00000000001e7805 */ /* 0x002fe4000001ff00 */
[----:B------:R-:W-:-:S02]  /*13f0*/  IADD3 R91, P5, R86, R91, RZ ;  /* 0x0000005b565b7210 */ /* 0x000fc40007fbe0ff */
[----:B------:R-:W-:Y:S02]  /*1400*/  IADD3 R86, P6, R86, R35, RZ ;  /* 0x0000002356567210 */ /* 0x000fe40007fde0ff */
[----:B------:R-:W-:Y:S01]  /*1410*/  CS2R R34, SRZ ;  /* 0x0000000000227805 */ /* 0x000fe2000001ff00 */
[----:B------:R0:W4:Y:S01]  /*1420*/  @P3 LDG.E.128 R28, desc[UR6][R32.64] ;  /* 0x00000006201c3981 */ /* 0x000122000c1e1d00 */
[----:B---3--:R-:W-:Y:S01]  /*1430*/  FADD R59, R16, -R52 ;  /* 0x80000034103b7221 */ /* 0x008fe20000000000 */
[----:B------:R-:W-:-:S04]  /*1440*/  FADD R16, R17, -R53 ;  /* 0x8000003511107221 */ /* 0x000fc80000000000 */
[----:B-----5:R-:W-:Y:S01]  /*1450*/  FFMA R53, R16, R11, R53 ;  /* 0x0000000b10357223 */ /* 0x020fe20000000035 */
[----:B------:R-:W-:Y:S02]  /*1460*/  IADD3 R16, P4, R78, UR4, RZ ;  /* 0x000000044e107c10 */ /* 0x000fe4000ff9e0ff */
[----:B0-----:R-:W-:Y:S02]  /*1470*/  CS2R R32, SRZ ;  /* 0x0000000000207805 */ /* 0x001fe4000001ff00 */
[----:B------:R-:W-:-:S05]  /*1480*/  IADD3.X R17, R79, UR5, RZ, P4, !PT ;  /* 0x000000054f117c10 */ /* 0x000fca000a7fe4ff */
[----:B------:R0:W3:Y:S01]  /*1490*/  @P3 LDG.E.128 R32, desc[UR6][R16.64] ;  /* 0x0000000610203981 */ /* 0x0000e2000c1e1d00 */
[----:B------:R-:W-:Y:S01]  /*14a0*/  IADD3.X R90, R85, R90, RZ, P5, !PT ;  /* 0x0000005a555a7210 */ /* 0x000fe20002ffe4ff */
[--C-:B------:R-:W-:Y:S01]  /*14b0*/  FADD R57, R18, -R54.reuse ;  /* 0x8000003612397221 */ /* 0x100fe20000000000 */
[----:B------:R-:W-:Y:S02]  /*14c0*/  IADD3.X R85, R85, R15, RZ, P6, !PT ;  /* 0x0000000f55557210 */ /* 0x000fe400037fe4ff */
[C---:B------:R-:W-:Y:S01]  /*14d0*/  SHF.L.U64.HI R73, R72.reuse, 0x2, R73 ;  /* 0x0000000248497819 */ /* 0x040fe20000010249 */
[----:B------:R-:W-:Y:S01]  /*14e0*/  FFMA R57, R57, R11, R54 ;  /* 0x0000000b39397223 */ /* 0x000fe20000000036 */
[----:B------:R-:W-:Y:S01]  /*14f0*/  SHF.L.U32 R72, R72, 0x2, RZ ;  /* 0x0000000248487819 */ /* 0x000fe200000006ff */
[----:B------:R-:W-:Y:S01]  /*1500*/  FADD R18, R19, -R55 ;  /* 0x8000003713127221 */ /* 0x000fe20000000000 */
[----:B------:R-:W-:Y:S02]  /*1510*/  SHF.L.U64.HI R13, R6, 0x2, R13 ;  /* 0x00000002060d7819 */ /* 0x000fe4000001020d */
[----:B0-----:R-:W-:-:S02]  /*1520*/  CS2R R16, SRZ ;  /* 0x0000000000107805 */ /* 0x001fc4000001ff00 */
[----:B------:R-:W-:Y:S01]  /*1530*/  SHF.L.U32 R6, R6, 0x2, RZ ;  /* 0x0000000206067819 */ /* 0x000fe200000006ff */
[-C--:B------:R-:W-:Y:S01]  /*1540*/  FFMA R55, R18, R11.reuse, R55 ;  /* 0x0000000b12377223 */ /* 0x080fe20000000037 */
[----:B------:R-:W-:Y:S01]  /*1550*/  CS2R R18, SRZ ;  /* 0x0000000000127805 */ /* 0x000fe2000001ff00 */
[----:B------:R-:W-:Y:S01]  /*1560*/  FFMA R59, R59, R11, R52 ;  /* 0x0000000b3b3b7223 */ /* 0x000fe20000000034 */
[C---:B------:R-:W-:Y:S02]  /*1570*/  SHF.L.U64.HI R90, R91.reuse, 0x2, R90 ;  /* 0x000000025b5a7819 */ /* 0x040fe4000001025a */
[----:B------:R-:W-:Y:S02]  /*1580*/  SHF.L.U32 R91, R91, 0x2, RZ ;  /* 0x000000025b5b7819 */ /* 0x000fe400000006ff */
[----:B------:R-:W-:Y:S02]  /*1590*/  SHF.L.U64.HI R85, R86, 0x2, R85 ;  /* 0x0000000256557819 */ /* 0x000fe40000010255 */
[----:B------:R-:W-:-:S02]  /*15a0*/  ISETP.LT.AND P0, PT, R2, 0x100, !P0 ;  /* 0x000001000200780c */ /* 0x000fc40004701270 */
[----:B------:R-:W-:Y:S01]  /*15b0*/  SHF.L.U32 R86, R86, 0x2, RZ ;  /* 0x0000000256567819 */ /* 0x000fe200000006ff */
[----:B--2---:R-:W-:Y:S01]  /*15c0*/  FADD R15, R48, -R24 ;  /* 0x80000018300f7221 */ /* 0x004fe20000000000 */
[----:B------:R-:W-:-:S03]  /*15d0*/  FADD R58, R49, -R25 ;  /* 0x80000019313a7221 */ /* 0x000fc60000000000 */
[-C--:B------:R-:W-:Y:S01]  /*15e0*/  FFMA R54, R15, R11.reuse, R24 ;  /* 0x0000000b0f367223 */ /* 0x080fe20000000018 */
[--C-:B------:R-:W-:Y:S01]  /*15f0*/  FADD R15, R50, -R26.reuse ;  /* 0x8000001a320f7221 */ /* 0x100fe20000000000 */
[----:B------:R-:W-:Y:S01]  /*1600*/  IADD3 R24, P4, R72, UR4, RZ ;  /* 0x0000000448187c10 */ /* 0x000fe2000ff9e0ff */
[-C--:B------:R-:W-:Y:S02]  /*1610*/  FFMA R58, R58, R11.reuse, R25 ;  /* 0x0000000b3a3a7223 */ /* 0x080fe40000000019 */
[-C--:B------:R-:W-:Y:S01]  /*1620*/  FFMA R98, R15, R11.reuse, R26 ;  /* 0x0000000b0f627223 */ /* 0x080fe2000000001a */
[--C-:B----4-:R-:W-:Y:S01]  /*1630*/  FADD R15, R44, -R20.reuse ;  /* 0x800000142c0f7221 */ /* 0x110fe20000000000 */
[----:B------:R-:W-:Y:S01]  /*1640*/  IADD3.X R25, R73, UR5, RZ, P4, !PT ;  /* 0x0000000549197c10 */ /* 0x000fe2000a7fe4ff */
[----:B------:R-:W-:Y:S01]  /*1650*/  FADD R102, R51, -R27 ;  /* 0x8000001b33667221 */ /* 0x000fe20000000000 */
[----:B------:R-:W-:Y:S01]  /*1660*/  FADD R48, R45, -R21 ;  /* 0x800000152d307221 */ /* 0x000fe20000000000 */
[-C--:B------:R-:W-:Y:S01]  /*1670*/  FFMA R50, R15, R14.reuse, R20 ;  /* 0x0000000e0f327223 */ /* 0x080fe20000000014 */
[----:B------:R-:W-:Y:S01]  /*1680*/  IADD3 R20, P4, R6, UR4, RZ ;  /* 0x0000000406147c10 */ /* 0x000fe2000ff9e0ff */
[----:B------:R0:W2:Y:S01]  /*1690*/  @P3 LDG.E.128 R16, desc[UR6][R24.64] ;  /* 0x0000000618103981 */ /* 0x0000a2000c1e1d00 */
[----:B------:R-:W-:Y:S01]  /*16a0*/  FFMA R102, R102, R11, R27 ;  /* 0x0000000b66667223 */ /* 0x000fe2000000001b */
[----:B------:R-:W-:Y:S01]  /*16b0*/  FFMA R48, R48, R14, R21 ;  /* 0x0000000e30307223 */ /* 0x000fe20000000015 */
[----:B------:R-:W-:-:S02]  /*16c0*/  CS2R R26, SRZ ;  /* 0x00000000001a7805 */ /* 0x000fc4000001ff00 */
[----:B------:R-:W-:Y:S01]  /*16d0*/  IADD3.X R21, R13, UR5, RZ, P4, !PT ;  /* 0x000000050d157c10 */ /* 0x000fe2000a7fe4ff */
[----:B------:R-:W-:Y:S01]  /*16e0*/  FADD R15, R46, -R22 ;  /* 0x800000162e0f7221 */ /* 0x000fe20000000000 */
[----:B0-----:R-:W-:-:S03]  /*16f0*/  CS2R R24, SRZ ;  /* 0x0000000000187805 */ /* 0x001fc6000001ff00 */
[----:B------:R-:W-:-:S03]  /*1700*/  FFMA R52, R15, R14, R22 ;  /* 0x0000000e0f347223 */ /* 0x000fc60000000016 */
[----:B------:R0:W2:Y:S01]  /*1710*/  @P3 LDG.E.128 R24, desc[UR6][R20.64] ;  /* 0x0000000614183981 */ /* 0x0000a2000c1e1d00 */
[----:B------:R-:W-:Y:S01]  /*1720*/  FADD R15, R40, -R36 ;  /* 0x80000024280f7221 */ /* 0x000fe20000000000 */
[----:B------:R-:W-:-:S03]  /*1730*/  IADD3 R40, P4, R91, UR4, RZ ;  /* 0x000000045b287c10 */ /* 0x000fc6000ff9e0ff */
[-C--:B------:R-:W-:Y:S01]  /*1740*/  FFMA R15, R15, R14.reuse, R36 ;  /* 0x0000000e0f0f7223 */ /* 0x080fe20000000024 */
[----:B------:R-:W-:Y:S01]  /*1750*/  FADD R36, R43, -R39 ;  /* 0x800000272b247221 */ /* 0x000fe20000000000 */
[----:B------:R-:W-:Y:S01]  /*1760*/  FADD R96, R47, -R23 ;  /* 0x800000172f607221 */ /* 0x000fe20000000000 */
[----:B------:R-:W-:Y:S01]  /*1770*/  FADD R22, R41, -R37 ;  /* 0x8000002529167221 */ /* 0x000fe20000000000 */
[----:B------:R-:W-:Y:S02]  /*1780*/  IADD3.X R41, R90, UR5, RZ, P4, !PT ;  /* 0x000000055a297c10 */ /* 0x000fe4000a7fe4ff */
[----:B0-----:R-:W-:Y:S01]  /*1790*/  CS2R R20, SRZ ;  /* 0x0000000000147805 */ /* 0x001fe2000001ff00 */
[-C--:B------:R-:W-:Y:S01]  /*17a0*/  FFMA R96, R96, R14.reuse, R23 ;  /* 0x0000000e60607223 */ /* 0x080fe20000000017 */
[----:B------:R-:W-:Y:S01]  /*17b0*/  FFMA R37, R22, R14, R37 ;  /* 0x0000000e16257223 */ /* 0x000fe20000000025 */
[----:B------:R-:W-:Y:S02]  /*17c0*/  CS2R R22, SRZ ;  /* 0x0000000000167805 */ /* 0x000fe4000001ff00 */
[----:B------:R-:W-:-:S02]  /*17d0*/  CS2R R44, SRZ ;  /* 0x00000000002c7805 */ /* 0x000fc4000001ff00 */
[----:B------:R-:W-:Y:S02]  /*17e0*/  CS2R R46, SRZ ;  /* 0x00000000002e7805 */ /* 0x000fe4000001ff00 */
[----:B------:R0:W4:Y:S01]  /*17f0*/  @P0 LDG.E.128 R20, desc[UR6][R40.64] ;  /* 0x0000000628140981 */ /* 0x000122000c1e1d00 */
[----:B---3--:R-:W-:Y:S01]  /*1800*/  FADD R100, R33, -R29 ;  /* 0x8000001d21647221 */ /* 0x008fe20000000000 */
[----:B------:R-:W-:-:S03]  /*1810*/  FADD R43, R32, -R28 ;  /* 0x8000001c202b7221 */ /* 0x000fc60000000000 */
[-C--:B------:R-:W-:Y:S01]  /*1820*/  FFMA R100, R100, R3.reuse, R29 ;  /* 0x0000000364647223 */ /* 0x080fe2000000001d */
[----:B------:R-:W-:Y:S01]  /*1830*/  FFMA R32, R43, R3, R28 ;  /* 0x000000032b207223 */ /* 0x000fe2000000001c */
[----:B------:R-:W-:Y:S01]  /*1840*/  FADD R29, R34, -R30 ;  /* 0x8000001e221d7221 */ /* 0x000fe20000000000 */
[----:B------:R-:W-:-:S03]  /*1850*/  IADD3 R28, P4, R86, UR4, RZ ;  /* 0x00000004561c7c10 */ /* 0x000fc6000ff9e0ff */
[----:B------:R-:W-:Y:S01]  /*1860*/  FFMA R34, R29, R3, R30 ;  /* 0x000000031d227223 */ /* 0x000fe2000000001e */
[----:B------:R-:W-:-:S05]  /*1870*/  IADD3.X R29, R85, UR5, RZ, P4, !PT ;  /* 0x00000005551d7c10 */ /* 0x000fca000a7fe4ff */
[----:B------:R1:W4:Y:S01]  /*1880*/  @P0 LDG.E.128 R44, desc[UR6][R28.64] ;  /* 0x000000061c2c0981 */ /* 0x000322000c1e1d00 */
[C---:B------:R-:W-:Y:S02]  /*1890*/  SHF.L.U64.HI R71, R70.reuse, 0x2, R71 ;  /* 0x0000000246477819 */ /* 0x040fe40000010247 */
[----:B------:R-:W-:Y:S01]  /*18a0*/  SHF.L.U32 R70, R70, 0x2, RZ ;  /* 0x0000000246467819 */ /* 0x000fe200000006ff */
[----:B------:R-:W-:Y:S01]  /*18b0*/  FADD R49, R42, -R38 ;  /* 0x800000262a317221 */ /* 0x000fe20000000000 */
[----:B------:R-:W-:Y:S01]  /*18c0*/  FADD R104, R35, -R31 ;  /* 0x8000001f23687221 */ /* 0x000fe20000000000 */
[----:B0-----:R-:W-:Y:S02]  /*18d0*/  CS2R R40, SRZ ;  /* 0x0000000000287805 */ /* 0x001fe4000001ff00 */
[----:B------:R-:W-:Y:S02]  /*18e0*/  CS2R R42, SRZ ;  /* 0x00000000002a7805 */ /* 0x000fe4000001ff00 */
[----:B------:R-:W-:-:S02]  /*18f0*/  SHF.L.U64.HI R10, R7, 0x2, R10 ;  /* 0x00000002070a7819 */ /* 0x000fc4000001020a */
[----:B------:R-:W-:Y:S01]  /*1900*/  SHF.L.U32 R7, R7, 0x2, RZ ;  /* 0x0000000207077819 */ /* 0x000fe200000006ff */
[----:B------:R-:W-:Y:S01]  /*1910*/  FFMA R104, R104, R3, R31 ;  /* 0x0000000368687223 */ /* 0x000fe2000000001f */
[----:B-1----:R-:W-:Y:S02]  /*1920*/  CS2R R28, SRZ ;  /* 0x00000000001c7805 */ /* 0x002fe4000001ff00 */
[----:B------:R-:W-:Y:S01]  /*1930*/  CS2R R30, SRZ ;  /* 0x00000000001e7805 */ /* 0x000fe2000001ff00 */
[----:B------:R-:W-:Y:S01]  /*1940*/  FADD R37, -R48, R37 ;  /* 0x0000002530257221 */ /* 0x000fe20000000100 */
[-C--:B------:R-:W-:Y:S01]  /*1950*/  FFMA R49, R49, R14.reuse, R38 ;  /* 0x0000000e31317223 */ /* 0x080fe20000000026 */
[----:B------:R-:W-:Y:S01]  /*1960*/  FFMA R39, R36, R14, R39 ;  /* 0x0000000e24277223 */ /* 0x000fe20000000027 */
[----:B------:R-:W-:Y:S01]  /*1970*/  FADD R54, -R59, R54 ;  /* 0x000000363b367221 */ /* 0x000fe20000000100 */
[----:B------:R-:W-:Y:S01]  /*1980*/  FADD R58, -R53, R58 ;  /* 0x0000003a353a7221 */ /* 0x000fe20000000100 */
[----:B------:R-:W-:Y:S01]  /*1990*/  FADD R98, -R57, R98 ;  /* 0x0000006239627221 */ /* 0x000fe20000000100 */
[----:B------:R-:W-:Y:S01]  /*19a0*/  FADD R102, -R55, R102 ;  /* 0x0000006637667221 */ /* 0x000fe20000000100 */
[----:B------:R-:W-:Y:S01]  /*19b0*/  FADD R15, -R50, R15 ;  /* 0x0000000f320f7221 */ /* 0x000fe20000000100 */
[----:B------:R-:W-:Y:S01]  /*19c0*/  FADD R39, -R96, R39 ;  /* 0x0000002760277221 */ /* 0x000fe20000000100 */
[-C--:B------:R-:W-:Y:S01]  /*19d0*/  FFMA R59, R54, R56.reuse, R59 ;  /* 0x00000038363b7223 */ /* 0x080fe2000000003b */
[-C--:B------:R-:W-:Y:S01]  /*19e0*/  FFMA R58, R58, R56.reuse, R53 ;  /* 0x000000383a3a7223 */ /* 0x080fe20000000035 */
[-C--:B------:R-:W-:Y:S01]  /*19f0*/  FFMA R57, R98, R56.reuse, R57 ;  /* 0x0000003862397223 */ /* 0x080fe20000000039 */
[----:B------:R-:W-:Y:S01]  /*1a00*/  FFMA R56, R102, R56, R55 ;  /* 0x0000003866387223 */ /* 0x000fe20000000037 */
[----:B------:R-:W-:Y:S01]  /*1a10*/  FFMA R15, R15, R93, R50 ;  /* 0x0000005d0f0f7223 */ /* 0x000fe20000000032 */
[----:B------:R-:W-:Y:S01]  /*1a20*/  CS2R R54, SRZ ;  /* 0x0000000000367805 */ /* 0x000fe2000001ff00 */
[----:B--2---:R-:W-:Y:S01]  /*1a30*/  FADD R33, R24, -R16 ;  /* 0x8000001018217221 */ /* 0x004fe20000000000 */
[----:B------:R-:W-:-:S03]  /*1a40*/  FADD R24, R25, -R17 ;  /* 0x8000001119187221 */ /* 0x000fc60000000000 */
[-C--:B------:R-:W-:Y:S01]  /*1a50*/  FFMA R33, R33, R3.reuse, R16 ;  /* 0x0000000321217223 */ /* 0x080fe20000000010 */
[----:B------:R-:W-:Y:S01]  /*1a60*/  IADD3 R16, P4, R70, UR4, RZ ;  /* 0x0000000446107c10 */ /* 0x000fe2000ff9e0ff */
[----:B------:R-:W-:-:S03]  /*1a70*/  FFMA R35, R24, R3, R17 ;  /* 0x0000000318237223 */ /* 0x000fc60000000011 */
[----:B------:R-:W-:Y:S01]  /*1a80*/  IADD3.X R17, R71, UR5, RZ, P4, !PT ;  /* 0x0000000547117c10 */ /* 0x000fe2000a7fe4ff */
[----:B------:R-:W-:-:S04]  /*1a90*/  FADD R51, R26, -R18 ;  /* 0x800000121a337221 */ /* 0x000fc80000000000 */
[----:B------:R0:W2:Y:S01]  /*1aa0*/  @P0 LDG.E.128 R40, desc[UR6][R16.64] ;  /* 0x0000000610280981 */ /* 0x0000a2000c1e1d00 */
[----:B------:R-:W-:Y:S01]  /*1ab0*/  FFMA R51, R51, R3, R18 ;  /* 0x0000000333337223 */ /* 0x000fe20000000012 */
[----:B------:R-:W-:Y:S01]  /*1ac0*/  FADD R18, R27, -R19 ;  /* 0x800000131b127221 */ /* 0x000fe20000000000 */
[----:B------:R-:W-:Y:S02]  /*1ad0*/  CS2R R24, SRZ ;  /* 0x0000000000187805 */ /* 0x000fe4000001ff00 */
[----:B------:R-:W-:Y:S02]  /*1ae0*/  CS2R R26, SRZ ;  /* 0x00000000001a7805 */ /* 0x000fe4000001ff00 */
[----:B0-----:R-:W-:-:S04]  /*1af0*/  IADD3 R16, P4, R7, UR4, RZ ;  /* 0x0000000407107c10 */ /* 0x001fc8000ff9e0ff */
[----:B------:R-:W-:Y:S01]  /*1b00*/  IADD3.X R17, R10, UR5, RZ, P4, !PT ;  /* 0x000000050a117c10 */ /* 0x000fe2000a7fe4ff */
[----:B------:R-:W-:Y:S01]  /*1b10*/  FFMA R99, R18, R3, R19 ;  /* 0x0000000312637223 */ /* 0x000fe20000000013 */
[----:B------:R-:W-:-:S03]  /*1b20*/  ULDC.64 UR4, c[0x0][0x248] ;  /* 0x0000920000047ab9 */ /* 0x000fc60000000a00 */
[----:B------:R0:W2:Y:S01]  /*1b30*/  @P0 LDG.E.128 R24, desc[UR6][R16.64] ;  /* 0x0000000610180981 */ /* 0x0000a2000c1e1d00 */
[----:B----4-:R-:W-:Y:S01]  /*1b40*/  FADD R95, R44, -R20 ;  /* 0x800000142c5f7221 */ /* 0x010fe20000000000 */
[----:B------:R-:W-:-:S03]  /*1b50*/  FADD R18, R45, -R21 ;  /* 0x800000152d127221 */ /* 0x000fc60000000000 */
[-C--:B------:R-:W-:Y:S01]  /*1b60*/  FFMA R95, R95, R8.reuse, R20 ;  /* 0x000000085f5f7223 */ /* 0x080fe20000000014 */
[----:B------:R-:W-:Y:S01]  /*1b70*/  IADD3 R20, P4, R94, UR8, RZ ;  /* 0x000000085e147c10 */ /* 0x000fe2000ff9e0ff */
[----:B------:R-:W-:-:S03]  /*1b80*/  FFMA R45, R18, R8, R21 ;  /* 0x00000008122d7223 */ /* 0x000fc60000000015 */
[----:B------:R-:W-:-:S05]  /*1b90*/  IADD3.X R21, R92, UR9, RZ, P4, !PT ;  /* 0x000000095c157c10 */ /* 0x000fca000a7fe4ff */
[----:B------:R1:W3:Y:S01]  /*1ba0*/  @P1 LDG.E.128 R28, desc[UR6][R20.64] ;  /* 0x00000006141c1981 */ /* 0x0002e2000c1e1d00 */
[----:B0-----:R-:W-:Y:S01]  /*1bb0*/  FFMA R16, R37, R93, R48 ;  /* 0x0000005d25107223 */ /* 0x001fe20000000030 */
[----:B------:R-:W-:Y:S01]  /*1bc0*/  IADD3 R48, P4, R94, UR4, RZ ;  /* 0x000000045e307c10 */ /* 0x000fe2000ff9e0ff */
[----:B------:R-:W-:-:S03]  /*1bd0*/  FADD R17, -R52, R49 ;  /* 0x0000003134117221 */ /* 0x000fc60000000100 */
[----:B------:R-:W-:Y:S02]  /*1be0*/  IADD3.X R49, R92, UR5, RZ, P4, !PT ;  /* 0x000000055c317c10 */ /* 0x000fe4000a7fe4ff */
[----:B------:R-:W-:Y:S01]  /*1bf0*/  IADD3 R92, P4, R61, UR8, RZ ;  /* 0x000000083d5c7c10 */ /* 0x000fe2000ff9e0ff */
[-C--:B------:R-:W-:Y:S01]  /*1c00*/  FFMA R17, R17, R93.reuse, R52 ;  /* 0x0000005d11117223 */ /* 0x080fe20000000034 */
[----:B------:R-:W-:Y:S01]  /*1c10*/  FFMA R18, R39, R93, R96 ;  /* 0x0000005d27127223 */ /* 0x000fe20000000060 */
[----:B------:R-:W-:Y:S02]  /*1c20*/  CS2R R52, SRZ ;  /* 0x0000000000347805 */ /* 0x000fe4000001ff00 */
[----:B------:R-:W-:-:S05]  /*1c30*/  IADD3.X R93, R60, UR9, RZ, P4, !PT ;  /* 0x000000093c5d7c10 */ /* 0x000fca000a7fe4ff */
[----:B------:R-:W4:Y:S01]  /*1c40*/  @P2 LDG.E.128 R52, desc[UR6][R92.64] ;  /* 0x000000065c342981 */ /* 0x000f22000c1e1d00 */
[----:B------:R-:W-:Y:S02]  /*1c50*/  CS2R R36, SRZ ;  /* 0x0000000000247805 */ /* 0x000fe4000001ff00 */
[----:B------:R-:W-:-:S06]  /*1c60*/  CS2R R38, SRZ ;  /* 0x0000000000267805 */ /* 0x000fcc000001ff00 */
[----:B------:R0:W5:Y:S01]  /*1c70*/  @P1 LDG.E.128 R36, desc[UR6][R48.64] ;  /* 0x0000000630241981 */ /* 0x000162000c1e1d00 */
[--C-:B------:R-:W-:Y:S01]  /*1c80*/  FADD R97, R46, -R22.reuse ;  /* 0x800000162e617221 */ /* 0x100fe20000000000 */
[----:B------:R-:W-:Y:S01]  /*1c90*/  FADD R99, -R104, R99 ;  /* 0x0000006368637221 */ /* 0x000fe20000000100 */
[----:B------:R-:W-:Y:S02]  /*1ca0*/  IADD3 R98, P4, R61, UR4, RZ ;  /* 0x000000043d627c10 */ /* 0x000fe4000ff9e0ff */
[----:B------:R-:W-:Y:S01]  /*1cb0*/  FFMA R97, R97, R8, R22 ;  /* 0x0000000861617223 */ /* 0x000fe20000000016 */
[----:B------:R-:W-:Y:S01]  /*1cc0*/  FFMA R22, R99, R89, R104 ;  /* 0x0000005963167223 */ /* 0x000fe20000000068 */
[----:B------:R-:W-:Y:S02]  /*1cd0*/  IADD3.X R99, R60, UR5, RZ, P4, !PT ;  /* 0x000000053c637c10 */ /* 0x000fe4000a7fe4ff */
[----:B------:R-:W-:Y:S01]  /*1ce0*/  IADD3 R46, P4, R88, UR8, RZ ;  /* 0x00000008582e7c10 */ /* 0x000fe2000ff9e0ff */
[----:B-1----:R-:W-:Y:S01]  /*1cf0*/  FADD R21, -R34, R51 ;  /* 0x0000003322157221 */ /* 0x002fe20000000100 */
[----:B------:R-:W-:Y:S01]  /*1d00*/  FADD R44, R47, -R23 ;  /* 0x800000172f2c7221 */ /* 0x000fe20000000000 */
[----:B0-----:R-:W-:-:S02]  /*1d10*/  CS2R R48, SRZ ;  /* 0x0000000000307805 */ /* 0x001fc4000001ff00 */
[----:B------:R-:W-:Y:S02]  /*1d20*/  CS2R R50, SRZ ;  /* 0x0000000000327805 */ /* 0x000fe4000001ff00 */
[----:B------:R-:W-:-:S05]  /*1d30*/  IADD3.X R47, R87, UR9, RZ, P4, !PT ;  /* 0x00000009572f7c10 */ /* 0x000fca000a7fe4ff */
[----:B------:R0:W4:Y:S01]  /*1d40*/  @P3 LDG.E.128 R48, desc[UR6][R46.64] ;  /* 0x000000062e303981 */ /* 0x000122000c1e1d00 */
[----:B------:R-:W-:Y:S01]  /*1d50*/  FADD R19, -R32, R33 ;  /* 0x0000002120137221 */ /* 0x000fe20000000100 */
[----:B------:R-:W-:Y:S01]  /*1d60*/  FADD R35, -R100, R35 ;  /* 0x0000002364237221 */ /* 0x000fe20000000100 */
[-C--:B------:R-:W-:Y:S02]  /*1d70*/  FFMA R21, R21, R89.reuse, R34 ;  /* 0x0000005915157223 */ /* 0x080fe40000000022 */
[-C--:B------:R-:W-:Y:S01]  /*1d80*/  FFMA R19, R19, R89.reuse, R32 ;  /* 0x0000005913137223 */ /* 0x080fe20000000020 */
[----:B------:R-:W-:Y:S01]  /*1d90*/  FFMA R20, R35, R89, R100 ;  /* 0x0000005923147223 */ /* 0x000fe20000000064 */
[----:B------:R-:W-:Y:S02]  /*1da0*/  CS2R R32, SRZ ;  /* 0x0000000000207805 */ /* 0x000fe4000001ff00 */
[----:B------:R-:W-:-:S06]  /*1db0*/  CS2R R34, SRZ ;  /* 0x0000000000227805 */ /* 0x000fcc000001ff00 */
[----:B------:R-:W5:Y:S01]  /*1dc0*/  @P2 LDG.E.128 R32, desc[UR6][R98.64] ;  /* 0x0000000662202981 */ /* 0x000f62000c1e1d00 */
[----:B------:R-:W-:Y:S01]  /*1dd0*/  FFMA R89, R44, R8, R23 ;  /* 0x000000082c597223 */ /* 0x000fe20000000017 */
[----:B------:R-:W-:Y:S02]  /*1de0*/  IADD3 R44, P4, R88, UR4, RZ ;  /* 0x00000004582c7c10 */ /* 0x000fe4000ff9e0ff */
[----:B------:R-:W-:Y:S01]  /*1df0*/  LOP3.LUT R63, R63, 0xc, R64, 0xf8, !PT ;  /* 0x0000000c3f3f7812 */ /* 0x000fe200078ef840 */
[----:B------:R-:W-:Y:S01]  /*1e00*/  HFMA2.MMA R64, -RZ, RZ, 1.625, 0 ;  /* 0x3e800000ff407435 */ /* 0x000fe200000001ff */
[----:B0-----:R-:W-:Y:S01]  /*1e10*/  CS2R R46, SRZ ;  /* 0x00000000002e7805 */ /* 0x001fe2000001ff00 */
[----:B--2---:R-:W-:Y:S01]  /*1e20*/  FADD R23, R24, -R40 ;  /* 0x8000002818177221 */ /* 0x004fe20000000000 */
[----:B------:R-:W-:-:S03]  /*1e30*/  FADD R24, R25, -R41 ;  /* 0x8000002919187221 */ /* 0x000fc60000000000 */
[-C--:B------:R-:W-:Y:S01]  /*1e40*/  FFMA R40, R23, R8.reuse, R40 ;  /* 0x0000000817287223 */ /* 0x080fe20000000028 */
[-C--:B------:R-:W-:Y:S01]  /*1e50*/  FFMA R24, R24, R8.reuse, R41 ;  /* 0x0000000818187223 */ /* 0x080fe20000000029 */
[----:B------:R-:W-:Y:S01]  /*1e60*/  FADD R23, R26, -R42 ;  /* 0x8000002a1a177221 */ /* 0x000fe20000000000 */
[--C-:B------:R-:W-:Y:S02]  /*1e70*/  FADD R26, R27, -R43.reuse ;  /* 0x8000002b1b1a7221 */ /* 0x100fe40000000000 */
[----:B------:R-:W-:Y:S01]  /*1e80*/  FADD R24, -R45, R24 ;  /* 0x000000182d187221 */ /* 0x000fe20000000100 */
[-C--:B------:R-:W-:Y:S01]  /*1e90*/  FFMA R42, R23, R8.reuse, R42 ;  /* 0x00000008172a7223 */ /* 0x080fe2000000002a */
[----:B------:R-:W-:Y:S01]  /*1ea0*/  FFMA R92, R26, R8, R43 ;  /* 0x000000081a5c7223 */ /* 0x000fe2000000002b */
[----:B------:R-:W-:Y:S01]  /*1eb0*/  FADD R40, -R95, R40 ;  /* 0x000000285f287221 */ /* 0x000fe20000000100 */
[-C--:B------:R-:W-:Y:S01]  /*1ec0*/  FFMA R60, R24, R62.reuse, R45 ;  /* 0x0000003e183c7223 */ /* 0x080fe2000000002d */
[----:B------:R-:W-:Y:S01]  /*1ed0*/  FADD R42, -R97, R42 ;  /* 0x0000002a612a7221 */ /* 0x000fe20000000100 */
[----:B------:R-:W-:Y:S01]  /*1ee0*/  IADD3.X R45, R87, UR5, RZ, P4, !PT ;  /* 0x00000005572d7c10 */ /* 0x000fe2000a7fe4ff */
[----:B------:R-:W-:Y:S01]  /*1ef0*/  FADD R92, -R89, R92 ;  /* 0x0000005c595c7221 */ /* 0x000fe20000000100 */
[----:B------:R-:W-:Y:S01]  /*1f00*/  IADD3 R88, P4, R91, UR8, RZ ;  /* 0x000000085b587c10 */ /* 0x000fe2000ff9e0ff */
[-C--:B------:R-:W-:Y:S01]  /*1f10*/  FFMA R61, R40, R62.reuse, R95 ;  /* 0x0000003e283d7223 */ /* 0x080fe2000000005f */
[-C--:B------:R-:W-:Y:S01]  /*1f20*/  FFMA R23, R42, R62.reuse, R97 ;  /* 0x0000003e2a177223 */ /* 0x080fe20000000061 */
[----:B------:R-:W-:Y:S01]  /*1f30*/  FFMA R62, R92, R62, R89 ;  /* 0x0000003e5c3e7223 */ /* 0x000fe20000000059 */
[----:B------:R-:W-:-:S02]  /*1f40*/  IADD3.X R89, R90, UR9, RZ, P4, !PT ;  /* 0x000000095a597c10 */ /* 0x000fc4000a7fe4ff */
[----:B------:R-:W-:Y:S02]  /*1f50*/  CS2R R40, SRZ ;  /* 0x0000000000287805 */ /* 0x000fe4000001ff00 */
[----:B------:R-:W-:-:S06]  /*1f60*/  CS2R R42, SRZ ;  /* 0x00000000002a7805 */ /* 0x000fcc000001ff00 */
[----:B------:R-:W2:Y:S01]  /*1f70*/  @P0 LDG.E.128 R40, desc[UR6][R88.64] ;  /* 0x0000000658280981 */ /* 0x000ea2000c1e1d00 */
[----:B---3--:R-:W-:Y:S01]  /*1f80*/  FADD R28, RZ, -R28 ;  /* 0x8000001cff1c7221 */ /* 0x008fe20000000000 */
[----:B------:R-:W-:-:S03]  /*1f90*/  FADD R29, RZ, -R29 ;  /* 0x8000001dff1d7221 */ /* 0x000fc60000000000 */
[----:B------:R-:W-:Y:S01]  /*1fa0*/  FMUL R87, R28, 1.4426950216293334961 ;  /* 0x3fb8aa3b1c577820 */ /* 0x000fe20000400000 */
[----:B------:R-:W-:Y:S01]  /*1fb0*/  IADD3 R28, P4, R91, UR4, RZ ;  /* 0x000000045b1c7c10 */ /* 0x000fe2000ff9e0ff */
[----:B------:R-:W-:-:S03]  /*1fc0*/  FMUL R92, R29, 1.4426950216293334961 ;  /* 0x3fb8aa3b1d5c7820 */ /* 0x000fc60000400000 */
[----:B------:R-:W-:Y:S02]  /*1fd0*/  FSETP.GEU.AND P5, PT, R87, -126, PT ;  /* 0xc2fc00005700780b */ /* 0x000fe40003fae000 */
[----:B------:R-:W-:Y:S02]  /*1fe0*/  IADD3.X R29, R90, UR5, RZ, P4, !PT ;  /* 0x000000055a1d7c10 */ /* 0x000fe4000a7fe4ff */
[----:B------:R-:W-:-:S09]  /*1ff0*/  FSETP.GEU.AND P4, PT, R92, -126, PT ;  /* 0xc2fc00005c00780b */ /* 0x000fd20003f8e000 */
[----:B------:R-:W-:-:S04]  /*2000*/  @!P5 FMUL R87, R87, 0.5 ;  /* 0x3f0000005757d820 */ /* 0x000fc80000400000 */
[----:B------:R-:W0:Y:S01]  /*2010*/  MUFU.EX2 R91, R87 ;  /* 0x00000057005b7308 */ /* 0x000e220000000800 */
[----:B------:R-:W-:Y:S01]  /*2020*/  @!P4 FMUL R92, R92, 0.5 ;  /* 0x3f0000005c5cc820 */ /* 0x000fe20000400000 */
[----:B------:R-:W-:-:S06]  /*2030*/  FADD R30, RZ, -R30 ;  /* 0x8000001eff1e7221 */ /* 0x000fcc0000000000 */
[----:B------:R-:W1:Y:S01]  /*2040*/  MUFU.EX2 R87, R92 ;  /* 0x0000005c00577308 */ /* 0x000e620000000800 */
[----:B------:R-:W-:Y:S01]  /*2050*/  FMUL R30, R30, 1.4426950216293334961 ;  /* 0x3fb8aa3b1e1e7820 */ /* 0x000fe20000400000 */
[----:B------:R-:W-:-:S04]  /*2060*/  FADD R31, RZ, -R31 ;  /* 0x8000001fff1f7221 */ /* 0x000fc80000000000 */
[----:B------:R-:W-:Y:S01]  /*2070*/  FMUL R31, R31, 1.4426950216293334961 ;  /* 0x3fb8aa3b1f1f7820 */ /* 0x000fe20000400000 */
[----:B0-----:R-:W-:Y:S01]  /*2080*/  @!P5 FMUL R91, R91, R91 ;  /* 0x0000005b5b5bd220 */ /* 0x001fe20000400000 */
[----:B------:R-:W-:Y:S02]  /*2090*/  FSETP.GEU.AND P5, PT, R30, -126, PT ;  /* 0xc2fc00001e00780b */ /* 0x000fe40003fae000 */
[----:B------:R-:W-:Y:S02]  /*20a0*/  CS2R R24, SRZ ;  /* 0x0000000000187805 */ /* 0x000fe4000001ff00 */
[----:B------:R-:W-:Y:S01]  /*20b0*/  CS2R R26, SRZ ;  /* 0x00000000001a7805 */ /* 0x000fe2000001ff00 */
[----:B------:R-:W-:Y:S01]  /*20c0*/  FADD R91, R91, 1 ;  /* 0x3f8000005b5b7421 */ /* 0x000fe20000000000 */
[----:B-1----:R-:W-:Y:S01]  /*20d0*/  @!P4 FMUL R87, R87, R87 ;  /* 0x000000575757c220 */ /* 0x002fe20000400000 */
[----:B------:R-:W-:-:S03]  /*20e0*/  FSETP.GEU.AND P4, PT, R31, -126, PT ;  /* 0xc2fc00001f00780b */ /* 0x000fc60003f8e000 */
[----:B------:R0:W3:Y:S01]  /*20f0*/  @P3 LDG.E.128 R24, desc[UR6][R44.64] ;  /* 0x000000062c183981 */ /* 0x0000e2000c1e1d00 */
[----:B------:R-:W-:Y:S02]  /*2100*/  FSETP.GT.AND P6, PT, R91, 8.50705917302346158658e+37, PT ;  /* 0x7e8000005b00780b */ /* 0x000fe40003fc4000 */
[----:B------:R-:W-:Y:S01]  /*2110*/  @!P5 FMUL R30, R30, 0.5 ;  /* 0x3f0000001e1ed820 */ /* 0x000fe20000400000 */
[----:B----4-:R-:W-:Y:S01]  /*2120*/  FADD R52, RZ, -R52 ;  /* 0x80000034ff347221 */ /* 0x010fe20000000000 */
[----:B0-----:R-:W-:-:S04]  /*2130*/  CS2R R44, SRZ ;  /* 0x00000000002c7805 */ /* 0x001fc8000001ff00 */
[----:B------:R-:W0:Y:S01]  /*2140*/  MUFU.EX2 R30, R30 ;  /* 0x0000001e001e7308 */ /* 0x000e220000000800 */
[----:B------:R-:W-:Y:S01]  /*2150*/  @!P4 FMUL R31, R31, 0.5 ;  /* 0x3f0000001f1fc820 */ /* 0x000fe20000400000 */
[----:B------:R-:W-:Y:S01]  /*2160*/  FMUL R52, R52, 1.4426950216293334961 ;  /* 0x3fb8aa3b34347820 */ /* 0x000fe20000400000 */
[----:B------:R1:W4:Y:S02]  /*2170*/  @P0 LDG.E.128 R44, desc[UR6][R28.64] ;  /* 0x000000061c2c0981 */ /* 0x000324000c1e1d00 */
[----:B------:R-:W-:Y:S01]  /*2180*/  @P6 FMUL R91, R91, 0.25 ;  /* 0x3e8000005b5b6820 */ /* 0x000fe20000400000 */
[----:B------:R-:W-:Y:S02]  /*2190*/  FSEL R88, R64, 1, P6 ;  /* 0x3f80000040587808 */ /* 0x000fe40003000000 */
[----:B------:R-:W-:Y:S01]  /*21a0*/  FSETP.GEU.AND P6, PT, R52, -126, PT ;  /* 0xc2fc00003400780b */ /* 0x000fe20003fce000 */
[----:B-1----:R-:W1:Y:S01]  /*21b0*/  MUFU.EX2 R28, R31 ;  /* 0x0000001f001c7308 */ /* 0x002e620000000800 */
[----:B------:R-:W-:Y:S01]  /*21c0*/  FADD R53, RZ, -R53 ;  /* 0x80000035ff357221 */ /* 0x000fe20000000000 */
[----:B------:R-:W-:Y:S01]  /*21d0*/  FADD R87, R87, 1 ;  /* 0x3f80000057577421 */ /* 0x000fe20000000000 */
[----:B------:R-:W-:Y:S01]  /*21e0*/  SHF.R.U32.HI R29, RZ, 0x2, R66 ;  /* 0x00000002ff1d7819 */ /* 0x000fe20000011642 */
[----:B0-----:R-:W-:Y:S01]  /*21f0*/  @!P5 FMUL R30, R30, R30 ;  /* 0x0000001e1e1ed220 */ /* 0x001fe20000400000 */
[----:B------:R-:W-:-:S02]  /*2200*/  FMUL R53, R53, 1.4426950216293334961 ;  /* 0x3fb8aa3b35357820 */ /* 0x000fc40000400000 */
[----:B------:R-:W-:Y:S02]  /*2210*/  FSETP.GT.AND P5, PT, R87, 8.50705917302346158658e+37, PT ;  /* 0x7e8000005700780b */ /* 0x000fe40003fa4000 */
[----:B------:R-:W-:-:S03]  /*2220*/  SGXT.U32 R29, R29, 0x6 ;  /* 0x000000061d1d781a */ /* 0x000fc60000000000 */
[----:B------:R-:W-:Y:S01]  /*2230*/  @!P6 FMUL R52, R52, 0.5 ;  /* 0x3f0000003434e820 */ /* 0x000fe20000400000 */
[----:B-1----:R-:W-:Y:S01]  /*2240*/  @!P4 FMUL R28, R28, R28 ;  /* 0x0000001c1c1cc220 */ /* 0x002fe20000400000 */
[----:B------:R-:W-:Y:S02]  /*2250*/  FSETP.GEU.AND P4, PT, R53, -126, PT ;  /* 0xc2fc00003500780b */ /* 0x000fe40003f8e000 */
[----:B------:R-:W-:Y:S02]  /*2260*/  PRMT R66, R29, 0x6540, R84 ;  /* 0x000065401d427816 */ /* 0x000fe40000000054 */
[----:B------:R-:W0:Y:S01]  /*2270*/  MUFU.EX2 R29, R52 ;  /* 0x00000034001d7308 */ /* 0x000e220000000800 */
[----:B------:R-:W-:Y:S01]  /*2280*/  FADD R30, R30, 1 ;  /* 0x3f8000001e1e7421 */ /* 0x000fe20000000000 */
[----:B------:R-:W-:Y:S01]  /*2290*/  FADD R31, R28, 1 ;  /* 0x3f8000001c1f7421 */ /* 0x000fe20000000000 */
[----:B------:R-:W-:Y:S01]  /*22a0*/  @P5 FMUL R87, R87, 0.25 ;  /* 0x3e80000057575820 */ /* 0x000fe20000400000 */
[----:B------:R-:W-:-:S02]  /*22b0*/  FSEL R28, R64, 1, P5 ;  /* 0x3f800000401c7808 */ /* 0x000fc40002800000 */
[----:B------:R-:W-:-:S03]  /*22c0*/  FSETP.GT.AND P5, PT, R30, 8.50705917302346158658e+37, PT ;  /* 0x7e8000001e00780b */ /* 0x000fc60003fa4000 */
[----:B------:R-:W-:Y:S01]  /*22d0*/  @!P4 FMUL R53, R53, 0.5 ;  /* 0x3f0000003535c820 */ /* 0x000fe20000400000 */
[----:B------:R-:W-:-:S04]  /*22e0*/  FADD R54, RZ, -R54 ;  /* 0x80000036ff367221 */ /* 0x000fc80000000000 */
[----:B------:R-:W-:Y:S01]  /*22f0*/  FMUL R54, R54, 1.4426950216293334961 ;  /* 0x3fb8aa3b36367820 */ /* 0x000fe20000400000 */
[----:B0-----:R-:W-:Y:S01]  /*2300*/  @!P6 FMUL R29, R29, R29 ;  /* 0x0000001d1d1de220 */ /* 0x001fe20000400000 */
[----:B------:R-:W0:Y:S03]  /*2310*/  MUFU.EX2 R53, R53 ;  /* 0x0000003500357308 */ /* 0x000e260000000800 */
[----:B------:R-:W-:Y:S01]  /*2320*/  FADD R52, R29, 1 ;  /* 0x3f8000001d347421 */ /* 0x000fe20000000000 */
[----:B------:R-:W-:Y:S01]  /*2330*/  @P5 FMUL R30, R30, 0.25 ;  /* 0x3e8000001e1e5820 */ /* 0x000fe20000400000 */
[----:B------:R-:W-:Y:S01]  /*2340*/  FSEL R29, R64, 1, P5 ;  /* 0x3f800000401d7808 */ /* 0x000fe20002800000 */
[----:B------:R-:W-:Y:S01]  /*2350*/  FADD R55, RZ, -R55 ;  /* 0x80000037ff377221 */ /* 0x000fe20000000000 */
[----:B------:R-:W-:Y:S01]  /*2360*/  FSETP.GEU.AND P5, PT, R54, -126, PT ;  /* 0xc2fc00003600780b */ /* 0x000fe20003fae000 */
[----:B------:R-:W1:Y:S02]  /*2370*/  MUFU.RCP R91, R91 ;  /* 0x0000005b005b7308 */ /* 0x000e640000001000 */
[----:B------:R-:W-:Y:S01]  /*2380*/  FMUL R55, R55, 1.4426950216293334961 ;  /* 0x3fb8aa3b37377820 */ /* 0x000fe20000400000 */
[----:B0-----:R-:W-:-:S04]  /*2390*/  @!P4 FMUL R53, R53, R53 ;  /* 0x000000353535c220 */ /* 0x001fc80000400000 */
[----:B------:R-:W-:Y:S01]  /*23a0*/  FSETP.GEU.AND P4, PT, R55, -126, PT ;  /* 0xc2fc00003700780b */ /* 0x000fe20003f8e000 */
[----:B------:R-:W0:Y:S04]  /*23b0*/  MUFU.RCP R87, R87 ;  /* 0x0000005700577308 */ /* 0x000e280000001000 */
[----:B------:R-:W-:Y:S01]  /*23c0*/  @!P5 FMUL R54, R54, 0.5 ;  /* 0x3f0000003636d820 */ /* 0x000fe20000400000 */
[----:B------:R-:W-:Y:S01]  /*23d0*/  FSETP.GT.AND P6, PT, R31, 8.50705917302346158658e+37, PT ;  /* 0x7e8000001f00780b */ /* 0x000fe20003fc4000 */
[----:B-1----:R-:W-:-:S04]  /*23e0*/  FMUL R91, R91, R88 ;  /* 0x000000585b5b7220 */ /* 0x002fc80000400000 */
[----:B------:R-:W1:Y:S01]  /*23f0*/  MUFU.EX2 R54, R54 ;  /* 0x0000003600367308 */ /* 0x000e620000000800 */
[----:B-----5:R-:W-:Y:S01]  /*2400*/  FMUL R93, R91, R36 ;  /* 0x000000245b5d7220 */ /* 0x020fe20000400000 */
[----:B------:R-:W-:-:S06]  /*2410*/  @!P4 FMUL R55, R55, 0.5 ;  /* 0x3f0000003737c820 */ /* 0x000fcc0000400000 */
[----:B------:R-:W5:Y:S01]  /*2420*/  MUFU.RCP R30, R30 ;  /* 0x0000001e001e7308 */ /* 0x000f620000001000 */
[----:B0-----:R-:W-:Y:S01]  /*2430*/  FMUL R36, R87, R28 ;  /* 0x0000001c57247220 */ /* 0x001fe20000400000 */
[----:B------:R-:W-:Y:S01]  /*2440*/  @P6 FMUL R31, R31, 0.25 ;  /* 0x3e8000001f1f6820 */ /* 0x000fe20000400000 */
[----:B------:R-:W-:-:S05]  /*2450*/  FSEL R84, R64, 1, P6 ;  /* 0x3f80000040547808 */ /* 0x000fca0003000000 */
[----:B------:R-:W0:Y:S01]  /*2460*/  MUFU.EX2 R28, R55 ;  /* 0x00000037001c7308 */ /* 0x000e220000000800 */
[----:B------:R-:W-:Y:S01]  /*2470*/  FSETP.GT.AND P6, PT, R52, 8.50705917302346158658e+37, PT ;  /* 0x7e8000003400780b */ /* 0x000fe20003fc4000 */
[----:B-1----:R-:W-:Y:S01]  /*2480*/  @!P5 FMUL R54, R54, R54 ;  /* 0x000000363636d220 */ /* 0x002fe20000400000 */
[----:B-----5:R-:W-:-:S03]  /*2490*/  FMUL R87, R30, R29 ;  /* 0x0000001d1e577220 */ /* 0x020fc60000400000 */
[----:B------:R-:W-:Y:S02]  /*24a0*/  FADD R30, R54, 1 ;  /* 0x3f800000361e7421 */ /* 0x000fe40000000000 */
[----:B------:R-:W1:Y:S01]  /*24b0*/  MUFU.RCP R31, R31 ;  /* 0x0000001f001f7308 */ /* 0x000e620000001000 */
[----:B------:R-:W-:Y:S01]  /*24c0*/  FADD R53, R53, 1 ;  /* 0x3f80000035357421 */ /* 0x000fe20000000000 */
[----:B------:R-:W-:Y:S01]  /*24d0*/  FSEL R89, R64, 1, P6 ;  /* 0x3f80000040597808 */ /* 0x000fe20003000000 */
[----:B0-----:R-:W-:Y:S01]  /*24e0*/  @!P4 FMUL R28, R28, R28 ;  /* 0x0000001c1c1cc220 */ /* 0x001fe20000400000 */
[----:B------:R-:W-:Y:S02]  /*24f0*/  FSETP.GT.AND P4, PT, R30, 8.50705917302346158658e+37, PT ;  /* 0x7e8000001e00780b */ /* 0x000fe40003f84000 */
[----:B------:R-:W-:Y:S01]  /*2500*/  @P6 FMUL R52, R52, 0.25 ;  /* 0x3e80000034346820 */ /* 0x000fe20000400000 */
[----:B------:R-:W-:Y:S01]  /*2510*/  FSETP.GT.AND P6, PT, R53, 8.50705917302346158658e+37, PT ;  /* 0x7e8000003500780b */ /* 0x000fe20003fc4000 */
[----:B------:R-:W-:Y:S01]  /*2520*/  FADD R48, RZ, -R48 ;  /* 0x80000030ff307221 */ /* 0x000fe20000000000 */
[----:B------:R-:W-:Y:S01]  /*2530*/  FADD R49, RZ, -R49 ;  /* 0x80000031ff317221 */ /* 0x000fe20000000000 */
[----:B------:R-:W-:Y:S01]  /*2540*/  FADD R55, R28, 1 ;  /* 0x3f8000001c377421 */ /* 0x000fe20000000000 */
[----:B------:R-:W-:Y:S01]  /*2550*/  FSEL R91, R64, 1, P4 ;  /* 0x3f800000405b7808 */ /* 0x000fe20002000000 */
[----:B------:R-:W-:Y:S01]  /*2560*/  FMUL R48, R48, 1.4426950216293334961 ;  /* 0x3fb8aa3b30307820 */ /* 0x000fe20000400000 */
[----:B-1----:R-:W-:Y:S01]  /*2570*/  FMUL R84, R31, R84 ;  /* 0x000000541f547220 */ /* 0x002fe20000400000 */
[----:B------:R-:W-:Y:S01]  /*2580*/  FMUL R49, R49, 1.4426950216293334961 ;  /* 0x3fb8aa3b31317820 */ /* 0x000fe20000400000 */
[----:B------:R-:W-:-:S02]  /*2590*/  FMUL R54, R36, R37 ;  /* 0x0000002524367220 */ /* 0x000fc40000400000 */
[----:B------:R-:W-:Y:S01]  /*25a0*/  @P4 FMUL R30, R30, 0.25 ;  /* 0x3e8000001e1e4820 */ /* 0x000fe20000400000 */
[----:B------:R-:W-:Y:S01]  /*25b0*/  IADD3 R28, P4, R82, UR8, RZ ;  /* 0x00000008521c7c10 */ /* 0x000fe2000ff9e0ff */
[----:B------:R-:W-:Y:S01]  /*25c0*/  FMUL R94, R87, R38 ;  /* 0x00000026575e7220 */ /* 0x000fe20000400000 */
[----:B------:R-:W-:Y:S01]  /*25d0*/  FMUL R96, R84, R39 ;  /* 0x0000002754607220 */ /* 0x000fe20000400000 */
[----:B------:R-:W-:Y:S01]  /*25e0*/  @P6 FMUL R53, R53, 0.25 ;  /* 0x3e80000035356820 */ /* 0x000fe20000400000 */
[----:B------:R-:W-:Y:S02]  /*25f0*/  FSEL R88, R64, 1, P6 ;  /* 0x3f80000040587808 */ /* 0x000fe40003000000 */
[----:B------:R-:W-:Y:S02]  /*2600*/  CS2R R36, SRZ ;  /* 0x0000000000247805 */ /* 0x000fe4000001ff00 */
[----:B------:R-:W-:Y:S02]  /*2610*/  CS2R R38, SRZ ;  /* 0x0000000000267805 */ /* 0x000fe4000001ff00 */
[----:B------:R-:W-:-:S02]  /*2620*/  FSETP.GEU.AND P6, PT, R48, -126, PT ;  /* 0xc2fc00003000780b */ /* 0x000fc40003fce000 */
[----:B------:R-:W-:Y:S02]  /*2630*/  IADD3.X R29, R83, UR9, RZ, P4, !PT ;  /* 0x00000009531d7c10 */ /* 0x000fe4000a7fe4ff */
[----:B------:R-:W-:-:S03]  /*2640*/  FSETP.GEU.AND P5, PT, R49, -126, PT ;  /* 0xc2fc00003100780b */ /* 0x000fc60003fae000 */
[----:B------:R0:W5:Y:S06]  /*2650*/  @P1 LDG.E.128 R36, desc[UR6][R28.64] ;  /* 0x000000061c241981 */ /* 0x00016c000c1e1d00 */
[----:B------:R-:W-:-:S04]  /*2660*/  @!P6 FMUL R48, R48, 0.5 ;  /* 0x3f0000003030e820 */ /* 0x000fc80000400000 */
[----:B------:R-:W-:Y:S02]  /*2670*/  @!P5 FMUL R49, R49, 0.5 ;  /* 0x3f0000003131d820 */ /* 0x000fe40000400000 */
[----:B------:R-:W1:Y:S08]  /*2680*/  MUFU.EX2 R48, R48 ;  /* 0x0000003000307308 */ /* 0x000e700000000800 */
[----:B------:R-:W0:Y:S08]  /*2690*/  MUFU.EX2 R49, R49 ;  /* 0x0000003100317308 */ /* 0x000e300000000800 */
[----:B------:R-:W0:Y:S01]  /*26a0*/  MUFU.RCP R52, R52 ;  /* 0x0000003400347308 */ /* 0x000e220000001000 */
[----:B------:R-:W-:-:S07]  /*26b0*/  FSETP.GT.AND P4, PT, R55, 8.50705917302346158658e+37, PT ;  /* 0x7e8000003700780b */ /* 0x000fce0003f84000 */
[----:B------:R-:W0:Y:S01]  /*26c0*/  MUFU.RCP R30, R30 ;  /* 0x0000001e001e7308 */ /* 0x000e220000001000 */
[----:B-1----:R-:W-:Y:S01]  /*26d0*/  @!P6 FMUL R48, R48, R48 ;  /* 0x000000303030e220 */ /* 0x002fe20000400000 */
[----:B0-----:R-:W-:Y:S01]  /*26e0*/  @!P5 FMUL R49, R49, R49 ;  /* 0x000000313131d220 */ /* 0x001fe20000400000 */
[----:B------:R-:W-:Y:S02]  /*26f0*/  FMUL R89, R52, R89 ;  /* 0x0000005934597220 */ /* 0x000fe40000400000 */
[----:B------:R-:W-:Y:S01]  /*2700*/  FADD R52, R48, 1 ;  /* 0x3f80000030347421 */ /* 0x000fe20000000000 */
[----:B------:R-:W-:Y:S01]  /*2710*/  IADD3 R48, P5, R82, UR4, RZ ;  /* 0x0000000452307c10 */ /* 0x000fe2000ffbe0ff */
[----:B------:R-:W-:Y:S01]  /*2720*/  FADD R84, R49, 1 ;  /* 0x3f80000031547421 */ /* 0x000fe20000000000 */
[----:B------:R-:W-:Y:S02]  /*2730*/  @P4 FMUL R55, R55, 0.25 ;  /* 0x3e80000037374820 */ /* 0x000fe40000400000 */
[----:B------:R-:W-:Y:S01]  /*2740*/  IADD3.X R49, R83, UR5, RZ, P5, !PT ;  /* 0x0000000553317c10 */ /* 0x000fe2000affe4ff */
[----:B------:R-:W-:Y:S01]  /*2750*/  FMUL R91, R30, R91 ;  /* 0x0000005b1e5b7220 */ /* 0x000fe20000400000 */
[----:B------:R-:W-:-:S02]  /*2760*/  FSEL R30, R64, 1, P4 ;  /* 0x3f800000401e7808 */ /* 0x000fc40002000000 */
[----:B------:R-:W-:Y:S02]  /*2770*/  FSETP.GT.AND P4, PT, R52, 8.50705917302346158658e+37, PT ;  /* 0x7e8000003400780b */ /* 0x000fe40003f84000 */
[----:B------:R-:W-:Y:S01]  /*2780*/  FSETP.GT.AND P5, PT, R84, 8.50705917302346158658e+37, PT ;  /* 0x7e8000005400780b */ /* 0x000fe20003fa4000 */
[----:B------:R-:W0:Y:S08]  /*2790*/  MUFU.RCP R53, R53 ;  /* 0x0000003500357308 */ /* 0x000e300000001000 */
[----:B------:R-:W1:Y:S02]  /*27a0*/  MUFU.RCP R55, R55 ;  /* 0x0000003700377308 */ /* 0x000e640000001000 */
[----:B------:R-:W-:-:S02]  /*27b0*/  @P4 FMUL R52, R52, 0.25 ;  /* 0x3e80000034344820 */ /* 0x000fc40000400000 */
[----:B------:R-:W-:-:S04]  /*27c0*/  @P5 FMUL R84, R84, 0.25 ;  /* 0x3e80000054545820 */ /* 0x000fc80000400000 */
[----:B------:R-:W2:Y:S01]  /*27d0*/  MUFU.RCP R52, R52 ;  /* 0x0000003400347308 */ /* 0x000ea20000001000 */
[----:B0-----:R-:W-:Y:S01]  /*27e0*/  FMUL R88, R53, R88 ;  /* 0x0000005835587220 */ /* 0x001fe20000400000 */
[----:B------:R-:W-:-:S06]  /*27f0*/  CS2R R28, SRZ ;  /* 0x00000000001c7805 */ /* 0x000fcc000001ff00 */
[----:B------:R-:W0:Y:S01]  /*2800*/  MUFU.RCP R84, R84 ;  /* 0x0000005400547308 */ /* 0x000e220000001000 */
[----:B-1----:R-:W-:Y:S01]  /*2810*/  FMUL R90, R55, R30 ;  /* 0x0000001e375a7220 */ /* 0x002fe20000400000 */
[----:B------:R-:W-:Y:S01]  /*2820*/  CS2R R30, SRZ ;  /* 0x00000000001e7805 */ /* 0x000fe2000001ff00 */
[----:B------:R-:W-:Y:S01]  /*2830*/  FMUL R82, R88, R33 ;  /* 0x0000002158527220 */ /* 0x000fe20000400000 */
[----:B------:R-:W-:Y:S01]  /*2840*/  FSEL R33, R64, 1, P4 ;  /* 0x3f80000040217808 */ /* 0x000fe20002000000 */
[----:B------:R-:W-:Y:S01]  /*2850*/  FMUL R53, R90, R35 ;  /* 0x000000235a357220 */ /* 0x000fe20000400000 */
[----:B------:R-:W-:Y:S02]  /*2860*/  FSEL R35, R64, 1, P5 ;  /* 0x3f80000040237808 */ /* 0x000fe40002800000 */
[----:B------:R1:W5:Y:S01]  /*2870*/  @P1 LDG.E.128 R28, desc[UR6][R48.64] ;  /* 0x00000006301c1981 */ /* 0x000362000c1e1d00 */
[----:B------:R-:W-:Y:S01]  /*2880*/  FMUL R83, R89, R32 ;  /* 0x0000002059537220 */ /* 0x000fe20000400000 */
[----:B------:R-:W-:Y:S01]  /*2890*/  FMUL R55, R91, R34 ;  /* 0x000000225b377220 */ /* 0x000fe20000400000 */
[----:B--2---:R-:W-:Y:S01]  /*28a0*/  FMUL R89, R52, R33 ;  /* 0x0000002134597220 */ /* 0x004fe20000400000 */
[----:B------:R-:W-:Y:S01]  /*28b0*/  CS2R R32, SRZ ;  /* 0x0000000000207805 */ /* 0x000fe2000001ff00 */
[----:B0-----:R-:W-:Y:S01]  /*28c0*/  FMUL R88, R84, R35 ;  /* 0x0000002354587220 */ /* 0x001fe20000400000 */
[----:B-1----:R-:W-:-:S02]  /*28d0*/  IADD3 R48, P4, R80, UR8, RZ ;  /* 0x0000000850307c10 */ /* 0x002fc4000ff9e0ff */
[----:B------:R-:W-:Y:S02]  /*28e0*/  CS2R R34, SRZ ;  /* 0x0000000000227805 */ /* 0x000fe4000001ff00 */
[----:B------:R-:W-:-:S05]  /*28f0*/  IADD3.X R49, R81, UR9, RZ, P4, !PT ;  /* 0x0000000951317c10 */ /* 0x000fca000a7fe4ff */
[----:B------:R0:W2:Y:S01]  /*2900*/  @P2 LDG.E.128 R32, desc[UR6][R48.64] ;  /* 0x0000000630202981 */ /* 0x0000a2000c1e1d00 */
[----:B------:R-:W-:-:S04]  /*2910*/  FADD R50, RZ, -R50 ;  /* 0x80000032ff327221 */ /* 0x000fc80000000000 */
[----:B------:R-:W-:Y:S01]  /*2920*/  FMUL R50, R50, 1.4426950216293334961 ;  /* 0x3fb8aa3b32327820 */ /* 0x000fe20000400000 */
[----:B------:R-:W-:-:S04]  /*2930*/  FADD R51, RZ, -R51 ;  /* 0x80000033ff337221 */ /* 0x000fc80000000000 */
[----:B------:R-:W-:Y:S01]  /*2940*/  FSETP.GEU.AND P5, PT, R50, -126, PT ;  /* 0xc2fc00003200780b */ /* 0x000fe20003fae000 */
[----:B------:R-:W-:Y:S01]  /*2950*/  FMUL R51, R51, 1.4426950216293334961 ;  /* 0x3fb8aa3b33337820 */ /* 0x000fe20000400000 */
[----:B------:R-:W-:-:S04]  /*2960*/  FADD R40, RZ, -R40 ;  /* 0x80000028ff287221 */ /* 0x000fc80000000000 */
[----:B------:R-:W-:Y:S01]  /*2970*/  FSETP.GEU.AND P6, PT, R51, -126, PT ;  /* 0xc2fc00003300780b */ /* 0x000fe20003fce000 */
[----:B------:R-:W-:-:S06]  /*2980*/  FMUL R87, R40, 1.4426950216293334961 ;  /* 0x3fb8aa3b28577820 */ /* 0x000fcc0000400000 */
[----:B------:R-:W-:-:S04]  /*2990*/  @!P5 FMUL R50, R50, 0.5 ;  /* 0x3f0000003232d820 */ /* 0x000fc80000400000 */
[----:B------:R-:W1:Y:S01]  /*29a0*/  MUFU.EX2 R40, R50 ;  /* 0x0000003200287308 */ /* 0x000e620000000800 */
[----:B------:R-:W-:Y:S01]  /*29b0*/  FADD R41, RZ, -R41 ;  /* 0x80000029ff297221 */ /* 0x000fe20000000000 */
[----:B------:R-:W-:Y:S01]  /*29c0*/  @!P6 FMUL R51, R51, 0.5 ;  /* 0x3f0000003333e820 */ /* 0x000fe20000400000 */
[----:B------:R-:W-:Y:S02]  /*29d0*/  FSETP.GEU.AND P4, PT, R87, -126, PT ;  /* 0xc2fc00005700780b */ /* 0x000fe40003f8e000 */
[----:B------:R-:W-:-:S03]  /*29e0*/  FMUL R41, R41, 1.4426950216293334961 ;  /* 0x3fb8aa3b29297820 */ /* 0x000fc60000400000 */
[----:B0-----:R-:W0:Y:S01]  /*29f0*/  MUFU.EX2 R48, R51 ;  /* 0x0000003300307308 */ /* 0x001e220000000800 */
[----:B-1----:R-:W-:Y:S01]  /*2a00*/  @!P5 FMUL R40, R40, R40 ;  /* 0x000000282828d220 */ /* 0x002fe20000400000 */
[----:B------:R-:W-:-:S06]  /*2a10*/  FSETP.GEU.AND P5, PT, R41, -126, PT ;  /* 0xc2fc00002900780b */ /* 0x000fcc0003fae000 */
[----:B------:R-:W-:Y:S01]  /*2a20*/  @!P4 FMUL R87, R87, 0.5 ;  /* 0x3f0000005757c820 */ /* 0x000fe20000400000 */
[----:B------:R-:W-:-:S03]  /*2a30*/  FADD R49, R40, 1 ;  /* 0x3f80000028317421 */ /* 0x000fc60000000000 */
[----:B------:R-:W1:Y:S01]  /*2a40*/  MUFU.EX2 R40, R87 ;  /* 0x0000005700287308 */ /* 0x000e620000000800 */
[----:B0-----:R-:W-:Y:S01]  /*2a50*/  @!P6 FMUL R48, R48, R48 ;  /* 0x000000303030e220 */ /* 0x001fe20000400000 */
[----:B------:R-:W-:Y:S01]  /*2a60*/  FSETP.GT.AND P6, PT, R49, 8.50705917302346158658e+37, PT ;  /* 0x7e8000003100780b */ /* 0x000fe20003fc4000 */
[----:B---3--:R-:W-:Y:S01]  /*2a70*/  FMUL R52, R89, R24 ;  /* 0x0000001859347220 */ /* 0x008fe20000400000 */
[----:B------:R-:W-:-:S04]  /*2a80*/  @!P5 FMUL R41, R41, 0.5 ;  /* 0x3f0000002929d820 */ /* 0x000fc80000400000 */
[----:B------:R-:W0:Y:S01]  /*2a90*/  MUFU.EX2 R24, R41 ;  /* 0x0000002900187308 */ /* 0x000e220000000800 */
[----:B-1----:R-:W-:-:S06]  /*2aa0*/  @!P4 FMUL R40, R40, R40 ;  /* 0x000000282828c220 */ /* 0x002fcc0000400000 */
[----:B------:R-:W-:Y:S01]  /*2ab0*/  @P6 FMUL R49, R49, 0.25 ;  /* 0x3e80000031316820 */ /* 0x000fe20000400000 */
[----:B------:R-:W-:Y:S01]  /*2ac0*/  FADD R48, R48, 1 ;  /* 0x3f80000030307421 */ /* 0x000fe20000000000 */
[----:B------:R-:W-:-:S04]  /*2ad0*/  FADD R40, R40, 1 ;  /* 0x3f80000028287421 */ /* 0x000fc80000000000 */
[----:B------:R-:W1:Y:S01]  /*2ae0*/  MUFU.RCP R49, R49 ;  /* 0x0000003100317308 */ /* 0x000e620000001000 */
[----:B------:R-:W-:Y:S02]  /*2af0*/  FSEL R50, R64, 1, P6 ;  /* 0x3f80000040327808 */ /* 0x000fe40003000000 */
[----:B------:R-:W-:Y:S01]  /*2b00*/  FSETP.GT.AND P6, PT, R48, 8.50705917302346158658e+37, PT ;  /* 0x7e8000003000780b */ /* 0x000fe20003fc4000 */
[----:B0-----:R-:W-:Y:S01]  /*2b10*/  @!P5 FMUL R24, R24, R24 ;  /* 0x000000181818d220 */ /* 0x001fe20000400000 */
[----:B------:R-:W-:Y:S01]  /*2b20*/  FSETP.GT.AND P5, PT, R40, 8.50705917302346158658e+37, PT ;  /* 0x7e8000002800780b */ /* 0x000fe20003fa4000 */
[----:B------:R-:W-:Y:S01]  /*2b30*/  FADD R42, RZ, -R42 ;  /* 0x8000002aff2a7221 */ /* 0x000fe20000000000 */
[----:B------:R-:W-:Y:S01]  /*2b40*/  FADD R43, RZ, -R43 ;  /* 0x8000002bff2b7221 */ /* 0x000fe20000000000 */
[----:B------:R-:W-:Y:S02]  /*2b50*/  FMUL R84, R88, R25 ;  /* 0x0000001958547220 */ /* 0x000fe40000400000 */
[----:B------:R-:W-:Y:S01]  /*2b60*/  FMUL R42, R42, 1.4426950216293334961 ;  /* 0x3fb8aa3b2a2a7820 */ /* 0x000fe20000400000 */
[----:B------:R-:W-:Y:S01]  /*2b70*/  FMUL R43, R43, 1.4426950216293334961 ;  /* 0x3fb8aa3b2b2b7820 */ /* 0x000fe20000400000 */
[----:B------:R-:W-:Y:S01]  /*2b80*/  FADD R25, R24, 1 ;  /* 0x3f80000018197421 */ /* 0x000fe20000000000 */
[----:B-1----:R-:W-:-:S02]  /*2b90*/  FMUL R91, R49, R50 ;  /* 0x00000032315b7220 */ /* 0x002fc40000400000 */
[----:B------:R-:W-:Y:S01]  /*2ba0*/  FSETP.GEU.AND P4, PT, R42, -126, PT ;  /* 0xc2fc00002a00780b */ /* 0x000fe20003f8e000 */
[----:B------:R-:W-:Y:S01]  /*2bb0*/  @P6 FMUL R48, R48, 0.25 ;  /* 0x3e80000030306820 */ /* 0x000fe20000400000 */
[----:B------:R-:W-:Y:S01]  /*2bc0*/  FSEL R49, R64, 1, P5 ;  /* 0x3f80000040317808 */ /* 0x000fe20002800000 */
[----:B------:R-:W-:Y:S01]  /*2bd0*/  @P5 FMUL R40, R40, 0.25 ;  /* 0x3e80000028285820 */ /* 0x000fe20000400000 */
[----:B------:R-:W-:Y:S02]  /*2be0*/  FSEL R41, R64, 1, P6 ;  /* 0x3f80000040297808 */ /* 0x000fe40003000000 */
[----:B------:R-:W-:Y:S02]  /*2bf0*/  FSETP.GEU.AND P5, PT, R43, -126, PT ;  /* 0xc2fc00002b00780b */ /* 0x000fe40003fae000 */
[----:B------:R-:W-:-:S05]  /*2c00*/  FSETP.GT.AND P6, PT, R25, 8.50705917302346158658e+37, PT ;  /* 0x7e8000001900780b */ /* 0x000fca0003fc4000 */
[----:B------:R-:W-:-:S06]  /*2c10*/  @!P4 FMUL R42, R42, 0.5 ;  /* 0x3f0000002a2ac820 */ /* 0x000fcc0000400000 */
[----:B------:R-:W-:Y:S02]  /*2c20*/  @!P5 FMUL R43, R43, 0.5 ;  /* 0x3f0000002b2bd820 */ /* 0x000fe40000400000 */
[----:B------:R-:W-:Y:S01]  /*2c30*/  @P6 FMUL R25, R25, 0.25 ;  /* 0x3e80000019196820 */ /* 0x000fe20000400000 */
[----:B------:R-:W0:Y:S08]  /*2c40*/  MUFU.EX2 R42, R42 ;  /* 0x0000002a002a7308 */ /* 0x000e300000000800 */
[----:B------:R-:W1:Y:S08]  /*2c50*/  MUFU.EX2 R24, R43 ;  /* 0x0000002b00187308 */ /* 0x000e700000000800 */
[----:B------:R-:W3:Y:S08]  /*2c60*/  MUFU.RCP R48, R48 ;  /* 0x0000003000307308 */ /* 0x000ef00000001000 */
[----:B------:R-:W4:Y:S01]  /*2c70*/  MUFU.RCP R25, R25 ;  /* 0x0000001900197308 */ /* 0x000f220000001000 */
[----:B------:R-:W-:Y:S01]  /*2c80*/  FSEL R50, R64, 1, P6 ;  /* 0x3f80000040327808 */ /* 0x000fe20003000000 */
[----:B0-----:R-:W-:Y:S01]  /*2c90*/  @!P4 FMUL R42, R42, R42 ;  /* 0x0000002a2a2ac220 */ /* 0x001fe20000400000 */
[----:B-1----:R-:W-:Y:S01]  /*2ca0*/  @!P5 FMUL R24, R24, R24 ;  /* 0x000000181818d220 */ /* 0x002fe20000400000 */
[----:B------:R-:W-:Y:S01]  /*2cb0*/  IADD3 R80, P5, R80, UR4, RZ ;  /* 0x0000000450507c10 */ /* 0x000fe2000ffbe0ff */
[----:B---3--:R-:W-:Y:S01]  /*2cc0*/  FMUL R92, R48, R41 ;  /* 0x00000029305c7220 */ /* 0x008fe20000400000 */
[----:B------:R-:W-:-:S02]  /*2cd0*/  FADD R48, R42, 1 ;  /* 0x3f8000002a307421 */ /* 0x000fc40000000000 */
[----:B------:R-:W-:Y:S01]  /*2ce0*/  IADD3.X R81, R81, UR5, RZ, P5, !PT ;  /* 0x0000000551517c10 */ /* 0x000fe2000affe4ff */
[----:B----4-:R-:W-:Y:S01]  /*2cf0*/  FMUL R50, R25, R50 ;  /* 0x0000003219327220 */ /* 0x010fe20000400000 */
[----:B------:R-:W-:Y:S01]  /*2d00*/  FADD R25, R24, 1 ;  /* 0x3f80000018197421 */ /* 0x000fe20000000000 */
[----:B------:R-:W-:-:S04]  /*2d10*/  FSETP.GT.AND P4, PT, R48, 8.50705917302346158658e+37, PT ;  /* 0x7e8000003000780b */ /* 0x000fc80003f84000 */
[----:B------:R-:W-:Y:S01]  /*2d20*/  FSETP.GT.AND P5, PT, R25, 8.50705917302346158658e+37, PT ;  /* 0x7e8000001900780b */ /* 0x000fe20003fa4000 */
[----:B------:R-:W0:Y:S08]  /*2d30*/  MUFU.RCP R40, R40 ;  /* 0x0000002800287308 */ /* 0x000e300000001000 */
[----:B------:R-:W-:-:S04]  /*2d40*/  @P4 FMUL R48, R48, 0.25 ;  /* 0x3e80000030304820 */ /* 0x000fc80000400000 */
[----:B------:R-:W-:Y:S02]  /*2d50*/  @P5 FMUL R25, R25, 0.25 ;  /* 0x3e80000019195820 */ /* 0x000fe40000400000 */
[----:B------:R-:W1:Y:S08]  /*2d60*/  MUFU.RCP R48, R48 ;  /* 0x0000003000307308 */ /* 0x000e700000001000 */
[----:B------:R-:W3:Y:S01]  /*2d70*/  MUFU.RCP R25, R25 ;  /* 0x0000001900197308 */ /* 0x000ee20000001000 */
[----:B0-----:R-:W-:Y:S01]  /*2d80*/  FMUL R49, R40, R49 ;  /* 0x0000003128317220 */ /* 0x001fe20000400000 */
[----:B------:R-:W-:Y:S01]  /*2d90*/  FMUL R92, R92, R27 ;  /* 0x0000001b5c5c7220 */ /* 0x000fe20000400000 */
[----:B------:R-:W-:-:S02]  /*2da0*/  FSEL R27, R64, 1, P4 ;  /* 0x3f800000401b7808 */ /* 0x000fc40002000000 */
[----:B------:R-:W-:Y:S01]  /*2db0*/  FSEL R24, R64, 1, P5 ;  /* 0x3f80000040187808 */ /* 0x000fe20002800000 */
[----:B------:R-:W-:Y:S01]  /*2dc0*/  FMUL R89, R49, R44 ;  /* 0x0000002c31597220 */ /* 0x000fe20000400000 */
[----:B------:R-:W-:Y:S01]  /*2dd0*/  IADD3 R44, P4, R78, UR8, RZ ;  /* 0x000000084e2c7c10 */ /* 0x000fe2000ff9e0ff */
[----:B------:R-:W-:Y:S01]  /*2de0*/  FMUL R91, R91, R26 ;  /* 0x0000001a5b5b7220 */ /* 0x000fe20000400000 */
[----:B-1----:R-:W-:Y:S01]  /*2df0*/  FMUL R87, R48, R27 ;  /* 0x0000001b30577220 */ /* 0x002fe20000400000 */
[----:B------:R-:W-:Y:S01]  /*2e00*/  FMUL R90, R50, R45 ;  /* 0x0000002d325a7220 */ /* 0x000fe20000400000 */
[----:B------:R-:W-:Y:S02]  /*2e10*/  CS2R R26, SRZ ;  /* 0x00000000001a7805 */ /* 0x000fe4000001ff00 */
[----:B------:R-:W-:Y:S01]  /*2e20*/  IADD3.X R45, R79, UR9, RZ, P4, !PT ;  /* 0x000000094f2d7c10 */ /* 0x000fe2000a7fe4ff */
[----:B---3--:R-:W-:Y:S01]  /*2e30*/  FMUL R88, R25, R24 ;  /* 0x0000001819587220 */ /* 0x008fe20000400000 */
[----:B------:R-:W-:-:S02]  /*2e40*/  CS2R R24, SRZ ;  /* 0x0000000000187805 */ /* 0x000fc4000001ff00 */
[----:B------:R-:W-:Y:S02]  /*2e50*/  CS2R R40, SRZ ;  /* 0x0000000000287805 */ /* 0x000fe4000001ff00 */
[----:B------:R-:W-:Y:S01]  /*2e60*/  CS2R R42, SRZ ;  /* 0x00000000002a7805 */ /* 0x000fe2000001ff00 */
[----:B-----5:R-:W-:Y:S01]  /*2e70*/  FADD R36, RZ, -R36 ;  /* 0x80000024ff247221 */ /* 0x020fe20000000000 */
[----:B------:R0:W3:Y:S04]  /*2e80*/  @P3 LDG.E.128 R24, desc[UR6][R44.64] ;  /* 0x000000062c183981 */ /* 0x0000e8000c1e1d00 */
[----:B------:R1:W4:Y:S01]  /*2e90*/  @P2 LDG.E.128 R40, desc[UR6][R80.64] ;  /* 0x0000000650282981 */ /* 0x000322000c1e1d00 */
[----:B------:R-:W-:Y:S01]  /*2ea0*/  FMUL R36, R36, 1.4426950216293334961 ;  /* 0x3fb8aa3b24247820 */ /* 0x000fe20000400000 */
[----:B------:R-:W-:-:S04]  /*2eb0*/  FADD R37, RZ, -R37 ;  /* 0x80000025ff257221 */ /* 0x000fc80000000000 */
[----:B------:R-:W-:Y:S01]  /*2ec0*/  FSETP.GEU.AND P5, PT, R36, -126, PT ;  /* 0xc2fc00002400780b */ /* 0x000fe20003fae000 */
[----:B------:R-:W-:-:S05]  /*2ed0*/  FMUL R48, R37, 1.4426950216293334961 ;  /* 0x3fb8aa3b25307820 */ /* 0x000fca0000400000 */
[----:B------:R-:W-:Y:S01]  /*2ee0*/  FSETP.GEU.AND P6, PT, R48, -126, PT ;  /* 0xc2fc00003000780b */ /* 0x000fe20003fce000 */
[----:B------:R-:W-:-:S06]  /*2ef0*/  FADD R38, RZ, -R38 ;  /* 0x80000026ff267221 */ /* 0x000fcc0000000000 */
[----:B------:R-:W-:Y:S01]  /*2f00*/  @!P5 FMUL R36, R36, 0.5 ;  /* 0x3f0000002424d820 */ /* 0x000fe20000400000 */
[----:B------:R-:W-:-:S03]  /*2f10*/  FMUL R49, R38, 1.4426950216293334961 ;  /* 0x3fb8aa3b26317820 */ /* 0x000fc60000400000 */
[----:B------:R-:W5:Y:S01]  /*2f20*/  MUFU.EX2 R37, R36 ;  /* 0x0000002400257308 */ /* 0x000f620000000800 */
[----:B------:R-:W-:Y:S01]  /*2f30*/  FADD R39, RZ, -R39 ;  /* 0x80000027ff277221 */ /* 0x000fe20000000000 */
[----:B------:R-:W-:Y:S01]  /*2f40*/  @!P6 FMUL R48, R48, 0.5 ;  /* 0x3f0000003030e820 */ /* 0x000fe20000400000 */
[----:B------:R-:W-:Y:S02]  /*2f50*/  FSETP.GEU.AND P4, PT, R49, -126, PT ;  /* 0xc2fc00003100780b */ /* 0x000fe40003f8e000 */
[----:B------:R-:W-:-:S03]  /*2f60*/  FMUL R39, R39, 1.4426950216293334961 ;  /* 0x3fb8aa3b27277820 */ /* 0x000fc60000400000 */
[----:B------:R-:W1:Y:S01]  /*2f70*/  MUFU.EX2 R38, R48 ;  /* 0x0000003000267308 */ /* 0x000e620000000800 */
[----:B-----5:R-:W-:Y:S01]  /*2f80*/  @!P5 FMUL R37, R37, R37 ;  /* 0x000000252525d220 */ /* 0x020fe20000400000 */
[----:B------:R-:W-:-:S06]  /*2f90*/  FSETP.GEU.AND P5, PT, R39, -126, PT ;  /* 0xc2fc00002700780b */ /* 0x000fcc0003fae000 */
[----:B------:R-:W-:Y:S01]  /*2fa0*/  @!P4 FMUL R49, R49, 0.5 ;  /* 0x3f0000003131c820 */ /* 0x000fe20000400000 */
[----:B0-----:R-:W-:-:S03]  /*2fb0*/  FADD R44, R37, 1 ;  /* 0x3f800000252c7421 */ /* 0x001fc60000000000 */
[----:B------:R-:W0:Y:S01]  /*2fc0*/  MUFU.EX2 R37, R49 ;  /* 0x0000003100257308 */ /* 0x000e220000000800 */
[----:B-1----:R-:W-:Y:S01]  /*2fd0*/  @!P6 FMUL R38, R38, R38 ;  /* 0x000000262626e220 */ /* 0x002fe20000400000 */
[----:B------:R-:W-:Y:S01]  /*2fe0*/  FSETP.GT.AND P6, PT, R44, 8.50705917302346158658e+37, PT ;  /* 0x7e8000002c00780b */ /* 0x000fe20003fc4000 */
[----:B------:R-:W-:-:S05]  /*2ff0*/  @!P5 FMUL R39, R39, 0.5 ;  /* 0x3f0000002727d820 */ /* 0x000fca0000400000 */
[----:B------:R-:W1:Y:S01]  /*3000*/  MUFU.EX2 R36, R39 ;  /* 0x0000002700247308 */ /* 0x000e620000000800 */
[----:B0-----:R-:W-:-:S06]  /*3010*/  @!P4 FMUL R37, R37, R37 ;  /* 0x000000252525c220 */ /* 0x001fcc0000400000 */
[----:B------:R-:W-:Y:S01]  /*3020*/  @P6 FMUL R44, R44, 0.25 ;  /* 0x3e8000002c2c6820 */ /* 0x000fe20000400000 */
[----:B------:R-:W-:-:S05]  /*3030*/  FADD R37, R37, 1 ;  /* 0x3f80000025257421 */ /* 0x000fca0000000000 */
[----:B------:R-:W0:Y:S01]  /*3040*/  MUFU.RCP R44, R44 ;  /* 0x0000002c002c7308 */ /* 0x000e220000001000 */
[----:B-1----:R-:W-:Y:S01]  /*3050*/  @!P5 FMUL R36, R36, R36 ;  /* 0x000000242424d220 */ /* 0x002fe20000400000 */
[----:B------:R-:W-:Y:S02]  /*3060*/  FSETP.GT.AND P5, PT, R37, 8.50705917302346158658e+37, PT ;  /* 0x7e8000002500780b */ /* 0x000fe40003fa4000 */
[----:B------:R-:W-:Y:S01]  /*3070*/  FSEL R45, R64, 1, P6 ;  /* 0x3f800000402d7808 */ /* 0x000fe20003000000 */
[----:B------:R-:W-:-:S04]  /*3080*/  FMUL R87, R87, R46 ;  /* 0x0000002e57577220 */ /* 0x000fc80000400000 */
[----:B0-----:R-:W-:Y:S01]  /*3090*/  FMUL R46, R44, R45 ;  /* 0x0000002d2c2e7220 */ /* 0x001fe20000400000 */
[----:B------:R-:W-:-:S05]  /*30a0*/  FSEL R44, R64, 1, P5 ;  /* 0x3f800000402c7808 */ /* 0x000fca0002800000 */
[----:B------:R-:W-:Y:S01]  /*30b0*/  @P5 FMUL R37, R37, 0.25 ;  /* 0x3e80000025255820 */ /* 0x000fe20000400000 */
[----:B--2---:R-:W-:-:S04]  /*30c0*/  FADD R33, RZ, -R33 ;  /* 0x80000021ff217221 */ /* 0x004fc80000000000 */
[----:B------:R-:W-:-:S05]  /*30d0*/  FMUL R33, R33, 1.4426950216293334961 ;  /* 0x3fb8aa3b21217820 */ /* 0x000fca0000400000 */
[----:B------:R-:W-:Y:S01]  /*30e0*/  FSETP.GEU.AND P5, PT, R33, -126, PT ;  /* 0xc2fc00002100780b */ /* 0x000fe20003fae000 */
[----:B------:R-:W-:-:S04]  /*30f0*/  FADD R32, RZ, -R32 ;  /* 0x80000020ff207221 */ /* 0x000fc80000000000 */
[----:B------:R-:W-:Y:S01]  /*3100*/  FMUL R32, R32, 1.4426950216293334961 ;  /* 0x3fb8aa3b20207820 */ /* 0x000fe20000400000 */
[----:B------:R-:W-:-:S04]  /*3110*/  FADD R39, R36, 1 ;  /* 0x3f80000024277421 */ /* 0x000fc80000000000 */
[----:B------:R-:W-:-:S03]  /*3120*/  FSETP.GEU.AND P4, PT, R32, -126, PT ;  /* 0xc2fc00002000780b */ /* 0x000fc60003f8e000 */
[----:B------:R-:W-:-:S04]  /*3130*/  @!P5 FMUL R33, R33, 0.5 ;  /* 0x3f0000002121d820 */ /* 0x000fc80000400000 */
[----:B------:R-:W0:Y:S01]  /*3140*/  MUFU.EX2 R36, R33 ;  /* 0x0000002100247308 */ /* 0x000e220000000800 */
[----:B------:R-:W-:-:S05]  /*3150*/  FADD R38, R38, 1 ;  /* 0x3f80000026267421 */ /* 0x000fca0000000000 */
[----:B------:R-:W-:Y:S01]  /*3160*/  @!P4 FMUL R32, R32, 0.5 ;  /* 0x3f0000002020c820 */ /* 0x000fe20000400000 */
[----:B------:R-:W-:Y:S02]  /*3170*/  FSETP.GT.AND P6, PT, R38, 8.50705917302346158658e+37, PT ;  /* 0x7e8000002600780b */ /* 0x000fe40003fc4000 */
[----:B------:R-:W-:Y:S02]  /*3180*/  CS2R R48, SRZ ;  /* 0x0000000000307805 */ /* 0x000fe4000001ff00 */
[----:B------:R-:W-:Y:S01]  /*3190*/  CS2R R50, SRZ ;  /* 0x0000000000327805 */ /* 0x000fe2000001ff00 */
[----:B------:R-:W1:Y:S01]  /*31a0*/  MUFU.EX2 R32, R32 ;  /* 0x0000002000207308 */ /* 0x000e620000000800 */
[----:B0-----:R-:W-:Y:S01]  /*31b0*/  @!P5 FMUL R36, R36, R36 ;  /* 0x000000242424d220 */ /* 0x001fe20000400000 */
[----:B------:R-:W-:-:S04]  /*31c0*/  IADD3 R78, P5, R78, UR4, RZ ;  /* 0x000000044e4e7c10 */ /* 0x000fc8000ffbe0ff */
[----:B------:R-:W-:-:S05]  /*31d0*/  IADD3.X R79, R79, UR5, RZ, P5, !PT ;  /* 0x000000054f4f7c10 */ /* 0x000fca000affe4ff */
[----:B------:R-:W2:Y:S01]  /*31e0*/  @P3 LDG.E.128 R48, desc[UR6][R78.64] ;  /* 0x000000064e303981 */ /* 0x000ea2000c1e1d00 */
[----:B------:R-:W-:Y:S01]  /*31f0*/  @P6 FMUL R38, R38, 0.25 ;  /* 0x3e80000026266820 */ /* 0x000fe20000400000 */
[----:B-1----:R-:W-:Y:S01]  /*3200*/  @!P4 FMUL R32, R32, R32 ;  /* 0x000000202020c220 */ /* 0x002fe20000400000 */
[----:B------:R-:W-:Y:S02]  /*3210*/  FSEL R45, R64, 1, P6 ;  /* 0x3f800000402d7808 */ /* 0x000fe40003000000 */
[----:B------:R-:W-:Y:S01]  /*3220*/  FSETP.GT.AND P6, PT, R39, 8.50705917302346158658e+37, PT ;  /* 0x7e8000002700780b */ /* 0x000fe20003fc4000 */
[----:B------:R-:W-:Y:S01]  /*3230*/  FADD R32, R32, 1 ;  /* 0x3f80000020207421 */ /* 0x000fe20000000000 */
[----:B------:R-:W-:-:S04]  /*3240*/  FADD R36, R36, 1 ;  /* 0x3f80000024247421 */ /* 0x000fc80000000000 */
[----:B------:R-:W-:Y:S02]  /*3250*/  FSETP.GT.AND P4, PT, R32, 8.50705917302346158658e+37, PT ;  /* 0x7e8000002000780b */ /* 0x000fe40003f84000 */
[----:B------:R-:W-:Y:S01]  /*3260*/  FSETP.GT.AND P5, PT, R36, 8.50705917302346158658e+37, PT ;  /* 0x7e8000002400780b */ /* 0x000fe20003fa4000 */
[----:B------:R-:W0:Y:S04]  /*3270*/  MUFU.RCP R37, R37 ;  /* 0x0000002500257308 */ /* 0x000e280000001000 */
[----:B------:R-:W-:-:S04]  /*3280*/  @P6 FMUL R39, R39, 0.25 ;  /* 0x3e80000027276820 */ /* 0x000fc80000400000 */
[----:B------:R-:W1:Y:S02]  /*3290*/  MUFU.RCP R38, R38 ;  /* 0x0000002600267308 */ /* 0x000e640000001000 */
[----:B------:R-:W-:Y:S02]  /*32a0*/  @P4 FMUL R32, R32, 0.25 ;  /* 0x3e80000020204820 */ /* 0x000fe40000400000 */
[----:B------:R-:W-:-:S04]  /*32b0*/  @P5 FMUL R36, R36, 0.25 ;  /* 0x3e80000024245820 */ /* 0x000fc80000400000 */
[----:B------:R-:W5:Y:S01]  /*32c0*/  MUFU.RCP R39, R39 ;  /* 0x0000002700277308 */ /* 0x000f620000001000 */
[----:B------:R-:W-:Y:S01]  /*32d0*/  FMUL R88, R88, R47 ;  /* 0x0000002f58587220 */ /* 0x000fe20000400000 */
[----:B0-----:R-:W-:Y:S01]  /*32e0*/  FMUL R47, R37, R44 ;  /* 0x0000002c252f7220 */ /* 0x001fe20000400000 */
[----:B------:R-:W-:-:S05]  /*32f0*/  FSEL R44, R64, 1, P6 ;  /* 0x3f800000402c7808 */ /* 0x000fca0003000000 */
[----:B------:R-:W0:Y:S01]  /*3300*/  MUFU.RCP R32, R32 ;  /* 0x0000002000207308 */ /* 0x000e220000001000 */
[----:B-1----:R-:W-:-:S07]  /*3310*/  FMUL R45, R38, R45 ;  /* 0x0000002d262d7220 */ /* 0x002fce0000400000 */
[----:B------:R-:W1:Y:S01]  /*3320*/  MUFU.RCP R36, R36 ;  /* 0x0000002400247308 */ /* 0x000e620000001000 */
[----:B-----5:R-:W-:Y:S01]  /*3330*/  FMUL R81, R39, R44 ;  /* 0x0000002c27517220 */ /* 0x020fe20000400000 */
[----:B------:R-:W-:Y:S01]  /*3340*/  FFMA R45, R45, R29, -R54 ;  /* 0x0000001d2d2d7223 */ /* 0x000fe20000000836 */
[C---:B------:R-:W-:Y:S02]  /*3350*/  FSEL R29, R64.reuse, 1, P4 ;  /* 0x3f800000401d7808 */ /* 0x040fe40002000000 */
[----:B------:R-:W-:Y:S01]  /*3360*/  FFMA R95, R81, R31, -R96 ;  /* 0x0000001f515f7223 */ /* 0x000fe20000000860 */
[----:B------:R-:W-:Y:S02]  /*3370*/  FSEL R31, R64, 1, P5 ;  /* 0x3f800000401f7808 */ /* 0x000fe40002800000 */
[----:B0-----:R-:W-:Y:S01]  /*3380*/  FMUL R38, R32, R29 ;  /* 0x0000001d20267220 */ /* 0x001fe20000400000 */
[----:B------:R-:W-:Y:S01]  /*3390*/  IADD3 R32, P4, R86, UR8, RZ ;  /* 0x0000000856207c10 */ /* 0x000fe2000ff9e0ff */
[----:B------:R-:W-:Y:S01]  /*33a0*/  FFMA R44, R46, R28, -R93 ;  /* 0x0000001c2e2c7223 */ /* 0x000fe2000000085d */
[----:B------:R-:W-:Y:S01]  /*33b0*/  FFMA R47, R47, R30, -R94 ;  /* 0x0000001e2f2f7223 */ /* 0x000fe2000000085e */
[----:B------:R-:W-:-:S02]  /*33c0*/  CS2R R28, SRZ ;  /* 0x00000000001c7805 */ /* 0x000fc4000001ff00 */
[----:B------:R-:W-:Y:S01]  /*33d0*/  IADD3.X R33, R85, UR9, RZ, P4, !PT ;  /* 0x0000000955217c10 */ /* 0x000fe2000a7fe4ff */
[----:B-1----:R-:W-:Y:S01]  /*33e0*/  FMUL R39, R36, R31 ;  /* 0x0000001f24277220 */ /* 0x002fe20000400000 */
[----:B------:R-:W-:-:S06]  /*33f0*/  CS2R R30, SRZ ;  /* 0x00000000001e7805 */ /* 0x000fcc000001ff00 */
[----:B------:R0:W5:Y:S01]  /*3400*/  @P0 LDG.E.128 R28, desc[UR6][R32.64] ;  /* 0x00000006201c0981 */ /* 0x000162000c1e1d00 */
[----:B------:R-:W-:Y:S01]  /*3410*/  FADD R34, RZ, -R34 ;  /* 0x80000022ff227221 */ /* 0x000fe20000000000 */
[----:B------:R-:W-:-:S03]  /*3420*/  FADD R35, RZ, -R35 ;  /* 0x80000023ff237221 */ /* 0x000fc60000000000 */
[----:B------:R-:W-:Y:S01]  /*3430*/  FMUL R34, R34, 1.4426950216293334961 ;  /* 0x3fb8aa3b22227820 */ /* 0x000fe20000400000 */
[----:B------:R-:W-:-:S04]  /*3440*/  FMUL R36, R35, 1.4426950216293334961 ;  /* 0x3fb8aa3b23247820 */ /* 0x000fc80000400000 */
[----:B------:R-:W-:Y:S02]  /*3450*/  FSETP.GEU.AND P4, PT, R34, -126, PT ;  /* 0xc2fc00002200780b */ /* 0x000fe40003f8e000 */
[----:B------:R-:W-:-:S11]  /*3460*/  FSETP.GEU.AND P5, PT, R36, -126, PT ;  /* 0xc2fc00002400780b */ /* 0x000fd60003fae000 */
[----:B------:R-:W-:Y:S02]  /*3470*/  @!P4 FMUL R34, R34, 0.5 ;  /* 0x3f0000002222c820 */ /* 0x000fe40000400000 */
[----:B------:R-:W-:Y:S02]  /*3480*/  @!P5 FMUL R36, R36, 0.5 ;  /* 0x3f0000002424d820 */ /* 0x000fe40000400000 */
[----:B------:R-:W1:Y:S08]  /*3490*/  MUFU.EX2 R35, R34 ;  /* 0x0000002200237308 */ /* 0x000e700000000800 */
[----:B------:R-:W0:Y:S01]  /*34a0*/  MUFU.EX2 R37, R36 ;  /* 0x0000002400257308 */ /* 0x000e220000000800 */
[----:B-1----:R-:W-:-:S04]  /*34b0*/  @!P4 FMUL R35, R35, R35 ;  /* 0x000000232323c220 */ /* 0x002fc80000400000 */
[----:B------:R-:W-:Y:S01]  /*34c0*/  FADD R35, R35, 1 ;  /* 0x3f80000023237421 */ /* 0x000fe20000000000 */
[----:B0-----:R-:W-:-:S04]  /*34d0*/  @!P5 FMUL R37, R37, R37 ;  /* 0x000000252525d220 */ /* 0x001fc80000400000 */
[----:B------:R-:W-:Y:S01]  /*34e0*/  FADD R37, R37, 1 ;  /* 0x3f80000025257421 */ /* 0x000fe20000000000 */
[----:B------:R-:W-:-:S04]  /*34f0*/  FSETP.GT.AND P4, PT, R35, 8.50705917302346158658e+37, PT ;  /* 0x7e8000002300780b */ /* 0x000fc80003f84000 */
[----:B------:R-:W-:-:S09]  /*3500*/  FSETP.GT.AND P5, PT, R37, 8.50705917302346158658e+37, PT ;  /* 0x7e8000002500780b */ /* 0x000fd20003fa4000 */
[----:B------:R-:W-:-:S04]  /*3510*/  @P4 FMUL R35, R35, 0.25 ;  /* 0x3e80000023234820 */ /* 0x000fc80000400000 */
[----:B------:R-:W-:Y:S02]  /*3520*/  @P5 FMUL R37, R37, 0.25 ;  /* 0x3e80000025255820 */ /* 0x000fe40000400000 */
[----:B------:R-:W0:Y:S08]  /*3530*/  MUFU.RCP R35, R35 ;  /* 0x0000002300237308 */ /* 0x000e300000001000 */
[----:B------:R-:W1:Y:S01]  /*3540*/  MUFU.RCP R37, R37 ;  /* 0x0000002500257308 */ /* 0x000e620000001000 */
[C---:B------:R-:W-:Y:S01]  /*3550*/  FSEL R32, R64.reuse, 1, P4 ;  /* 0x3f80000040207808 */ /* 0x040fe20002000000 */
[----:B---3--:R-:W-:Y:S01]  /*3560*/  FADD R24, RZ, -R24 ;  /* 0x80000018ff187221 */ /* 0x008fe20000000000 */
[----:B------:R-:W-:Y:S01]  /*3570*/  FSEL R34, R64, 1, P5 ;  /* 0x3f80000040227808 */ /* 0x000fe20002800000 */
[----:B----4-:R-:W-:Y:S01]  /*3580*/  FFMA R98, R38, R40, -R83 ;  /* 0x0000002826627223 */ /* 0x010fe20000000853 */
[----:B------:R-:W-:Y:S01]  /*3590*/  IADD3 R38, P4, R86, UR4, RZ ;  /* 0x0000000456267c10 */ /* 0x000fe2000ff9e0ff */
[----:B------:R-:W-:Y:S01]  /*35a0*/  FMUL R24, R24, 1.4426950216293334961 ;  /* 0x3fb8aa3b18187820 */ /* 0x000fe20000400000 */
[----:B0-----:R-:W-:Y:S01]  /*35b0*/  FMUL R46, R35, R32 ;  /* 0x00000020232e7220 */ /* 0x001fe20000400000 */
[----:B------:R-:W-:Y:S01]  /*35c0*/  FFMA R97, R39, R41, -R82 ;  /* 0x0000002927617223 */ /* 0x000fe20000000852 */
[----:B------:R-:W-:-:S02]  /*35d0*/  CS2R R32, SRZ ;  /* 0x0000000000207805 */ /* 0x000fc4000001ff00 */
[----:B------:R-:W-:Y:S01]  /*35e0*/  IADD3.X R39, R85, UR5, RZ, P4, !PT ;  /* 0x0000000555277c10 */ /* 0x000fe2000a7fe4ff */
[----:B-1----:R-:W-:Y:S01]  /*35f0*/  FMUL R86, R37, R34 ;  /* 0x0000002225567220 */ /* 0x002fe20000400000 */
[----:B------:R-:W-:Y:S02]  /*3600*/  CS2R R34, SRZ ;  /* 0x0000000000227805 */ /* 0x000fe4000001ff00 */
[----:B------:R-:W-:Y:S02]  /*3610*/  FSETP.GEU.AND P4, PT, R24, -126, PT ;  /* 0xc2fc00001800780b */ /* 0x000fe40003f8e000 */
[----:B------:R-:W-:Y:S02]  /*3620*/  IADD3 R40, P5, R76, UR8, RZ ;  /* 0x000000084c287c10 */ /* 0x000fe4000ffbe0ff */
[----:B------:R-:W-:Y:S01]  /*3630*/  CS2R R36, SRZ ;  /* 0x0000000000247805 */ /* 0x000fe2000001ff00 */
[----:B------:R0:W3:Y:S01]  /*3640*/  @P0 LDG.E.128 R32, desc[UR6][R38.64] ;  /* 0x0000000626200981 */ /* 0x0000e2000c1e1d00 */
[----:B------:R-:W-:-:S02]  /*3650*/  IADD3.X R41, R77, UR9, RZ, P5, !PT ;  /* 0x000000094d297c10 */ /* 0x000fc4000affe4ff */
[----:B0-----:R-:W-:-:S05]  /*3660*/  CS2R R38, SRZ ;  /* 0x0000000000267805 */ /* 0x001fca000001ff00 */
[----:B------:R-:W-:Y:S01]  /*3670*/  @!P4 FMUL R24, R24, 0.5 ;  /* 0x3f0000001818c820 */ /* 0x000fe20000400000 */
[----:B------:R-:W4:Y:S01]  /*3680*/  @P1 LDG.E.128 R36, desc[UR6][R40.64] ;  /* 0x0000000628241981 */ /* 0x000f22000c1e1d00 */
[----:B------:R-:W-:Y:S02]  /*3690*/  FFMA R78, R44, R11, R93 ;  /* 0x0000000b2c4e7223 */ /* 0x000fe4000000005d */
[----:B------:R-:W0:Y:S02]  /*36a0*/  MUFU.EX2 R44, R24 ;  /* 0x00000018002c7308 */ /* 0x000e240000000800 */
[----:B0-----:R-:W-:-:S04]  /*36b0*/  @!P4 FMUL R44, R44, R44 ;  /* 0x0000002c2c2cc220 */ /* 0x001fc80000400000 */
[----:B------:R-:W-:-:S05]  /*36c0*/  FADD R44, R44, 1 ;  /* 0x3f8000002c2c7421 */ /* 0x000fca0000000000 */
[----:B------:R-:W-:Y:S01]  /*36d0*/  FSETP.GT.AND P4, PT, R44, 8.50705917302346158658e+37, PT ;  /* 0x7e8000002c00780b */ /* 0x000fe20003f84000 */
[----:B------:R-:W-:Y:S01]  /*36e0*/  FADD R25, RZ, -R25 ;  /* 0x80000019ff197221 */ /* 0x000fe20000000000 */
[----:B------:R-:W-:Y:S01]  /*36f0*/  FFMA R80, R47, R11, R94 ;  /* 0x0000000b2f507223 */ /* 0x000fe2000000005e */
[----:B------:R-:W-:-:S10]  /*3700*/  IADD3 R94, P5, R76, UR4, RZ ;  /* 0x000000044c5e7c10 */ /* 0x000fd4000ffbe0ff */
[----:B------:R-:W-:Y:S01]  /*3710*/  @P4 FMUL R44, R44, 0.25 ;  /* 0x3e8000002c2c4820 */ /* 0x000fe20000400000 */
[----:B------:R-:W-:-:S05]  /*3720*/  FMUL R25, R25, 1.4426950216293334961 ;  /* 0x3fb8aa3b19197820 */ /* 0x000fca0000400000 */
[----:B------:R-:W0:Y:S01]  /*3730*/  MUFU.RCP R44, R44 ;  /* 0x0000002c002c7308 */ /* 0x000e220000001000 */
[-C--:B------:R-:W-:Y:S01]  /*3740*/  FFMA R79, R95, R11.reuse, R96 ;  /* 0x0000000b5f4f7223 */ /* 0x080fe20000000060 */
[----:B------:R-:W-:Y:S01]  /*3750*/  IADD3.X R95, R77, UR5, RZ, P5, !PT ;  /* 0x000000054d5f7c10 */ /* 0x000fe2000affe4ff */
[----:B------:R-:W-:Y:S01]  /*3760*/  FFMA R81, R45, R11, R54 ;  /* 0x0000000b2d517223 */ /* 0x000fe20000000036 */
[C---:B------:R-:W-:Y:S01]  /*3770*/  FSETP.GEU.AND P5, PT, R25.reuse, -126, PT ;  /* 0xc2fc00001900780b */ /* 0x040fe20003fae000 */
[--C-:B------:R-:W-:Y:S01]  /*3780*/  FFMA R46, R46, R42, -R55.reuse ;  /* 0x0000002a2e2e7223 */ /* 0x100fe20000000837 */
[----:B------:R-:W-:Y:S02]  /*3790*/  FSEL R45, R64, 1, P4 ;  /* 0x3f800000402d7808 */ /* 0x000fe40002000000 */
[----:B------:R-:W-:Y:S01]  /*37a0*/  IADD3 R54, P4, R74, UR8, RZ ;  /* 0x000000084a367c10 */ /* 0x000fe2000ff9e0ff */
[----:B------:R-:W-:Y:S01]  /*37b0*/  FFMA R77, R46, R14, R55 ;  /* 0x0000000e2e4d7223 */ /* 0x000fe20000000037 */
[----:B------:R-:W-:Y:S01]  /*37c0*/  CS2R R46, SRZ ;  /* 0x00000000002e7805 */ /* 0x000fe2000001ff00 */
[----:B------:R-:W-:Y:S01]  /*37d0*/  FADD R26, RZ, -R26 ;  /* 0x8000001aff1a7221 */ /* 0x000fe20000000000 */
[----:B------:R-:W-:Y:S01]  /*37e0*/  IADD3.X R55, R75, UR9, RZ, P4, !PT ;  /* 0x000000094b377c10 */ /* 0x000fe2000a7fe4ff */
[----:B0-----:R-:W-:Y:S01]  /*37f0*/  FMUL R85, R44, R45 ;  /* 0x0000002d2c557220 */ /* 0x001fe20000400000 */
[----:B------:R-:W-:Y:S01]  /*3800*/  CS2R R44, SRZ ;  /* 0x00000000002c7805 */ /* 0x000fe2000001ff00 */
[----:B------:R-:W-:Y:S01]  /*3810*/  FFMA R86, R86, R43, -R53 ;  /* 0x0000002b56567223 */ /* 0x000fe20000000835 */
[----:B------:R-:W-:Y:S01]  /*3820*/  FMUL R26, R26, 1.4426950216293334961 ;  /* 0x3fb8aa3b1a1a7820 */ /* 0x000fe20000400000 */
[----:B------:R-:W-:Y:S01]  /*3830*/  FADD R27, RZ, -R27 ;  /* 0x8000001bff1b7221 */ /* 0x000fe20000000000 */
[----:B------:R-:W-:-:S02]  /*3840*/  @!P5 FMUL R25, R25, 0.5 ;  /* 0x3f0000001919d820 */ /* 0x000fc40000400000 */
[----:B------:R0:W3:Y:S01]  /*3850*/  @P2 LDG.E.128 R44, desc[UR6][R54.64] ;  /* 0x00000006362c2981 */ /* 0x0000e2000c1e1d00 */
[----:B------:R-:W-:Y:S01]  /*3860*/  FFMA R76, R86, R14, R53 ;  /* 0x0000000e564c7223 */ /* 0x000fe20000000035 */
[----:B------:R-:W-:Y:S01]  /*3870*/  FMUL R53, R27, 1.4426950216293334961 ;  /* 0x3fb8aa3b1b357820 */ /* 0x000fe20000400000 */
[----:B------:R-:W-:Y:S01]  /*3880*/  FSETP.GEU.AND P4, PT, R26, -126, PT ;  /* 0xc2fc00001a00780b */ /* 0x000fe20003f8e000 */
[----:B------:R-:W1:Y:S03]  /*3890*/  MUFU.EX2 R24, R25 ;  /* 0x0000001900187308 */ /* 0x000e660000000800 */
[----:B------:R-:W-:-:S09]  /*38a0*/  FSETP.GEU.AND P6, PT, R53, -126, PT ;  /* 0xc2fc00003500780b */ /* 0x000fd20003fce000 */
[----:B------:R-:W-:Y:S01]  /*38b0*/  @!P4 FMUL R26, R26, 0.5 ;  /* 0x3f0000001a1ac820 */ /* 0x000fe20000400000 */
[----:B-1----:R-:W-:-:S03]  /*38c0*/  @!P5 FMUL R24, R24, R24 ;  /* 0x000000181818d220 */ /* 0x002fc60000400000 */
[----:B------:R-:W1:Y:S01]  /*38d0*/  MUFU.EX2 R27, R26 ;  /* 0x0000001a001b7308 */ /* 0x000e620000000800 */
[----:B------:R-:W-:Y:S01]  /*38e0*/  @!P6 FMUL R53, R53, 0.5 ;  /* 0x3f0000003535e820 */ /* 0x000fe20000400000 */
[----:B0-----:R-:W-:-:S06]  /*38f0*/  FADD R54, R24, 1 ;  /* 0x3f80000018367421 */ /* 0x001fcc0000000000 */
[----:B------:R-:W0:Y:S01]  /*3900*/  MUFU.EX2 R24, R53 ;  /* 0x0000003500187308 */ /* 0x000e220000000800 */
[----:B------:R-:W-:Y:S01]  /*3910*/  FSETP.GT.AND P5, PT, R54, 8.50705917302346158658e+37, PT ;  /* 0x7e8000003600780b */ /* 0x000fe20003fa4000 */
[----:B-1----:R-:W-:-:S04]  /*3920*/  @!P4 FMUL R27, R27, R27 ;  /* 0x0000001b1b1bc220 */ /* 0x002fc80000400000 */
[----:B------:R-:W-:Y:S01]  /*3930*/  FADD R27, R27, 1 ;  /* 0x3f8000001b1b7421 */ /* 0x000fe20000000000 */
[----:B0-----:R-:W-:Y:S01]  /*3940*/  @!P6 FMUL R24, R24, R24 ;  /* 0x000000181818e220 */ /* 0x001fe20000400000 */
[----:B--2---:R-:W-:-:S03]  /*3950*/  FFMA R85, R85, R48, -R52 ;  /* 0x0000003055557223 */ /* 0x004fc60000000834 */
[C---:B------:R-:W-:Y:S01]  /*3960*/  FSETP.GT.AND P4, PT, R27.reuse, 8.50705917302346158658e+37, PT ;  /* 0x7e8000001b00780b */ /* 0x040fe20003f84000 */
[----:B------:R-:W-:Y:S02]  /*3970*/  FADD R48, R24, 1 ;  /* 0x3f80000018307421 */ /* 0x000fe40000000000 */
[----:B------:R-:W-:Y:S01]  /*3980*/  @P5 FMUL R54, R54, 0.25 ;  /* 0x3e80000036365820 */ /* 0x000fe20000400000 */
[----:B------:R-:W-:Y:S02]  /*3990*/  FSEL R25, R64, 1, P5 ;  /* 0x3f80000040197808 */ /* 0x000fe40002800000 */
[----:B------:R-:W-:Y:S02]  /*39a0*/  FSETP.GT.AND P5, PT, R48, 8.50705917302346158658e+37, PT ;  /* 0x7e8000003000780b */ /* 0x000fe40003fa4000 */
[----:B------:R-:W-:Y:S02]  /*39b0*/  CS2R R40, SRZ ;  /* 0x0000000000287805 */ /* 0x000fe4000001ff00 */
[----:B------:R-:W-:Y:S01]  /*39c0*/  CS2R R42, SRZ ;  /* 0x00000000002a7805 */ /* 0x000fe2000001ff00 */
[----:B------:R-:W0:Y:S02]  /*39d0*/  MUFU.RCP R54, R54 ;  /* 0x0000003600367308 */ /* 0x000e240000001000 */
[----:B------:R-:W-:-:S03]  /*39e0*/  @P4 FMUL R27, R27, 0.25 ;  /* 0x3e8000001b1b4820 */ /* 0x000fc60000400000 */
[----:B------:R-:W2:Y:S03]  /*39f0*/  @P1 LDG.E.128 R40, desc[UR6][R94.64] ;  /* 0x000000065e281981 */ /* 0x000ea6000c1e1d00 */
[----:B------:R-:W-:Y:S01]  /*3a00*/  @P5 FMUL R48, R48, 0.25 ;  /* 0x3e80000030305820 */ /* 0x000fe20000400000 */
[----:B------:R-:W1:Y:S01]  /*3a10*/  MUFU.RCP R27, R27 ;  /* 0x0000001b001b7308 */ /* 0x000e620000001000 */
[----:B------:R-:W-:-:S07]  /*3a20*/  FSEL R24, R64, 1, P4 ;  /* 0x3f80000040187808 */ /* 0x000fce0002000000 */
[----:B------:R-:W1:Y:S01]  /*3a30*/  MUFU.RCP R48, R48 ;  /* 0x0000003000307308 */ /* 0x000e620000001000 */
[----:B0-----:R-:W-:-:S04]  /*3a40*/  FMUL R25, R54, R25 ;  /* 0x0000001936197220 */ /* 0x001fc80000400000 */
[----:B------:R-:W-:Y:S01]  /*3a50*/  FFMA R53, R25, R49, -R84 ;  /* 0x0000003119357223 */ /* 0x000fe20000000854 */
[----:B------:R-:W-:Y:S01]  /*3a60*/  FSEL R49, R64, 1, P5 ;  /* 0x3f80000040317808 */ /* 0x000fe20002800000 */
[----:B-1----:R-:W-:Y:S01]  /*3a70*/  FMUL R54, R27, R24 ;  /* 0x000000181b367220 */ /* 0x002fe20000400000 */
[----:B------:R-:W-:-:S03]  /*3a80*/  FFMA R85, R85, R3, R52 ;  /* 0x0000000355557223 */ /* 0x000fc60000000034 */
[----:B------:R-:W-:Y:S01]  /*3a90*/  FFMA R86, R54, R50, -R91 ;  /* 0x0000003236567223 */ /* 0x000fe2000000085b */
[----:B------:R-:W-:Y:S01]  /*3aa0*/  IADD3 R50, P5, R72, UR8, RZ ;  /* 0x0000000848327c10 */ /* 0x000fe2000ffbe0ff */
[----:B------:R-:W-:Y:S01]  /*3ab0*/  FMUL R49, R48, R49 ;  /* 0x0000003130317220 */ /* 0x000fe20000400000 */
[----:B------:R-:W-:Y:S01]  /*3ac0*/  FFMA R84, R53, R3, R84 ;  /* 0x0000000335547223 */ /* 0x000fe20000000054 */
[----:B------:R-:W-:Y:S02]  /*3ad0*/  CS2R R52, SRZ ;  /* 0x0000000000347805 */ /* 0x000fe4000001ff00 */
[----:B------:R-:W-:Y:S01]  /*3ae0*/  CS2R R54, SRZ ;  /* 0x0000000000367805 */ /* 0x000fe2000001ff00 */
[----:B------:R-:W-:Y:S01]  /*3af0*/  FFMA R49, R49, R51, -R92 ;  /* 0x0000003331317223 */ /* 0x000fe2000000085c */
[----:B------:R-:W-:-:S05]  /*3b00*/  IADD3.X R51, R73, UR9, RZ, P5, !PT ;  /* 0x0000000949337c10 */ /* 0x000fca000affe4ff */
[----:B------:R-:W2:Y:S01]  /*3b10*/  @P3 LDG.E.128 R52, desc[UR6][R50.64] ;  /* 0x0000000632343981 */ /* 0x000ea2000c1e1d00 */
[----:B-----5:R-:W-:-:S04]  /*3b20*/  FADD R28, RZ, -R28 ;  /* 0x8000001cff1c7221 */ /* 0x020fc80000000000 */
[----:B------:R-:W-:-:S05]  /*3b30*/  FMUL R28, R28, 1.4426950216293334961 ;  /* 0x3fb8aa3b1c1c7820 */ /* 0x000fca0000400000 */
[----:B------:R-:W-:Y:S02]  /*3b40*/  FSETP.GEU.AND P6, PT, R28, -126, PT ;  /* 0xc2fc00001c00780b */ /* 0x000fe40003fce000 */
[----:B------:R-:W-:Y:S02]  /*3b50*/  IADD3 R74, P4, R74, UR4, RZ ;  /* 0x000000044a4a7c10 */ /* 0x000fe4000ff9e0ff */
[----:B------:R-:W-:Y:S02]  /*3b60*/  CS2R R24, SRZ ;  /* 0x0000000000187805 */ /* 0x000fe4000001ff00 */
[----:B------:R-:W-:Y:S02]  /*3b70*/  CS2R R26, SRZ ;  /* 0x00000000001a7805 */ /* 0x000fe4000001ff00 */
[----:B------:R-:W-:-:S05]  /*3b80*/  IADD3.X R75, R75, UR5, RZ, P4, !PT ;  /* 0x000000054b4b7c10 */ /* 0x000fca000a7fe4ff */
[----:B------:R0:W5:Y:S01]  /*3b90*/  @P2 LDG.E.128 R24, desc[UR6][R74.64] ;  /* 0x000000064a182981 */ /* 0x000162000c1e1d00 */
[----:B------:R-:W-:-:S06]  /*3ba0*/  @!P6 FMUL R28, R28, 0.5 ;  /* 0x3f0000001c1ce820 */ /* 0x000fcc0000400000 */
[----:B------:R-:W1:Y:S02]  /*3bb0*/  MUFU.EX2 R28, R28 ;  /* 0x0000001c001c7308 */ /* 0x000e640000000800 */
[----:B-1----:R-:W-:-:S04]  /*3bc0*/  @!P6 FMUL R28, R28, R28 ;  /* 0x0000001c1c1ce220 */ /* 0x002fc80000400000 */
[----:B------:R-:W-:-:S05]  /*3bd0*/  FADD R28, R28, 1 ;  /* 0x3f8000001c1c7421 */ /* 0x000fca0000000000 */
[----:B------:R-:W-:Y:S01]  /*3be0*/  FSETP.GT.AND P4, PT, R28, 8.50705917302346158658e+37, PT ;  /* 0x7e8000001c00780b */ /* 0x000fe20003f84000 */
[----:B------:R-:W-:Y:S01]  /*3bf0*/  FADD R29, RZ, -R29 ;  /* 0x8000001dff1d7221 */ /* 0x000fe20000000000 */
[----:B0-----:R-:W-:Y:S02]  /*3c00*/  FFMA R74, R49, R3, R92 ;  /* 0x00000003314a7223 */ /* 0x001fe4000000005c */
[----:B------:R-:W-:Y:S01]  /*3c10*/  FSEL R49, R64, 1, P4 ;  /* 0x3f80000040317808 */ /* 0x000fe20002000000 */
[----:B------:R-:W-:-:S08]  /*3c20*/  FMUL R29, R29, 1.4426950216293334961 ;  /* 0x3fb8aa3b1d1d7820 */ /* 0x000fd00000400000 */
[----:B------:R-:W-:Y:S01]  /*3c30*/  @P4 FMUL R28, R28, 0.25 ;  /* 0x3e8000001c1c4820 */ /* 0x000fe20000400000 */
[----:B------:R-:W-:-:S04]  /*3c40*/  IADD3 R72, P4, R72, UR4, RZ ;  /* 0x0000000448487c10 */ /* 0x000fc8000ff9e0ff */
[----:B------:R-:W-:Y:S01]  /*3c50*/  IADD3.X R73, R73, UR5, RZ, P4, !PT ;  /* 0x0000000549497c10 */ /* 0x000fe2000a7fe4ff */
[----:B------:R-:W0:Y:S01]  /*3c60*/  MUFU.RCP R28, R28 ;  /* 0x0000001c001c7308 */ /* 0x000e220000001000 */
[----:B------:R-:W-:Y:S01]  /*3c70*/  FSETP.GEU.AND P4, PT, R29, -126, PT ;  /* 0xc2fc00001d00780b */ /* 0x000fe20003f8e000 */
[----:B------:R-:W-:-:S04]  /*3c80*/  FADD R30, RZ, -R30 ;  /* 0x8000001eff1e7221 */ /* 0x000fc80000000000 */
[----:B------:R-:W-:Y:S01]  /*3c90*/  FMUL R30, R30, 1.4426950216293334961 ;  /* 0x3fb8aa3b1e1e7820 */ /* 0x000fe20000400000 */
[----:B------:R-:W-:-:S04]  /*3ca0*/  FFMA R75, R86, R3, R91 ;  /* 0x00000003564b7223 */ /* 0x000fc8000000005b */
[----:B------:R-:W-:-:S03]  /*3cb0*/  FSETP.GEU.AND P5, PT, R30, -126, PT ;  /* 0xc2fc00001e00780b */ /* 0x000fc60003fae000 */
[----:B------:R-:W-:Y:S01]  /*3cc0*/  @!P4 FMUL R29, R29, 0.5 ;  /* 0x3f0000001d1dc820 */ /* 0x000fe20000400000 */
[----:B0-----:R-:W-:-:S03]  /*3cd0*/  FMUL R86, R28, R49 ;  /* 0x000000311c567220 */ /* 0x001fc60000400000 */
[----:B------:R-:W0:Y:S01]  /*3ce0*/  MUFU.EX2 R28, R29 ;  /* 0x0000001d001c7308 */ /* 0x000e220000000800 */
[----:B------:R-:W-:Y:S02]  /*3cf0*/  CS2R R48, SRZ ;  /* 0x0000000000307805 */ /* 0x000fe4000001ff00 */
[----:B------:R-:W-:-:S03]  /*3d00*/  CS2R R50, SRZ ;  /* 0x0000000000327805 */ /* 0x000fc6000001ff00 */
[----:B------:R-:W-:-:S03]  /*3d10*/  @!P5 FMUL R30, R30, 0.5 ;  /* 0x3f0000001e1ed820 */ /* 0x000fc60000400000 */
[----:B------:R1:W5:Y:S01]  /*3d20*/  @P3 LDG.E.128 R48, desc[UR6][R72.64] ;  /* 0x0000000648303981 */ /* 0x000362000c1e1d00 */
[----:B------:R-:W-:Y:S01]  /*3d30*/  FADD R31, RZ, -R31 ;  /* 0x8000001fff1f7221 */ /* 0x000fe20000000000 */
[----:B0-----:R-:W-:Y:S01]  /*3d40*/  @!P4 FMUL R28, R28, R28 ;  /* 0x0000001c1c1cc220 */ /* 0x001fe20000400000 */
[----:B-1----:R-:W0:Y:S02]  /*3d50*/  MUFU.EX2 R72, R30 ;  /* 0x0000001e00487308 */ /* 0x002e240000000800 */
[----:B------:R-:W-:Y:S01]  /*3d60*/  FMUL R31, R31, 1.4426950216293334961 ;  /* 0x3fb8aa3b1f1f7820 */ /* 0x000fe20000400000 */
[----:B------:R-:W-:-:S04]  /*3d70*/  FADD R28, R28, 1 ;  /* 0x3f8000001c1c7421 */ /* 0x000fc80000000000 */
[----:B------:R-:W-:Y:S02]  /*3d80*/  FSETP.GEU.AND P4, PT, R31, -126, PT ;  /* 0xc2fc00001f00780b */ /* 0x000fe40003f8e000 */
[----:B------:R-:W-:Y:S01]  /*3d90*/  FSETP.GT.AND P6, PT, R28, 8.50705917302346158658e+37, PT ;  /* 0x7e8000001c00780b */ /* 0x000fe20003fc4000 */
[----:B0-----:R-:W-:-:S04]  /*3da0*/  @!P5 FMUL R72, R72, R72 ;  /* 0x000000484848d220 */ /* 0x001fc80000400000 */
[----:B------:R-:W-:-:S06]  /*3db0*/  FADD R72, R72, 1 ;  /* 0x3f80000048487421 */ /* 0x000fcc0000000000 */
[----:B------:R-:W-:Y:S02]  /*3dc0*/  @!P4 FMUL R31, R31, 0.5 ;  /* 0x3f0000001f1fc820 */ /* 0x000fe40000400000 */
[----:B------:R-:W-:Y:S01]  /*3dd0*/  @P6 FMUL R28, R28, 0.25 ;  /* 0x3e8000001c1c6820 */ /* 0x000fe20000400000 */
[----:B----4-:R-:W-:Y:S01]  /*3de0*/  FADD R36, RZ, -R36 ;  /* 0x80000024ff247221 */ /* 0x010fe20000000000 */
[----:B------:R-:W-:-:S03]  /*3df0*/  FSETP.GT.AND P5, PT, R72, 8.50705917302346158658e+37, PT ;  /* 0x7e8000004800780b */ /* 0x000fc60003fa4000 */
[----:B------:R-:W-:Y:S01]  /*3e00*/  FMUL R36, R36, 1.4426950216293334961 ;  /* 0x3fb8aa3b24247820 */ /* 0x000fe20000400000 */
[----:B------:R-:W0:Y:S01]  /*3e10*/  MUFU.EX2 R31, R31 ;  /* 0x0000001f001f7308 */ /* 0x000e220000000800 */
[----:B------:R-:W-:-:S03]  /*3e20*/  FSEL R29, R64, 1, P6 ;  /* 0x3f800000401d7808 */ /* 0x000fc60003000000 */
[----:B------:R-:W-:-:S04]  /*3e30*/  FSETP.GEU.AND P6, PT, R36, -126, PT ;  /* 0xc2fc00002400780b */ /* 0x000fc80003fce000 */
[----:B------:R-:W1:Y:S01]  /*3e40*/  MUFU.RCP R28, R28 ;  /* 0x0000001c001c7308 */ /* 0x000e620000001000 */
[----:B------:R-:W-:Y:S01]  /*3e50*/  FADD R37, RZ, -R37 ;  /* 0x80000025ff257221 */ /* 0x000fe20000000000 */
[----:B------:R-:W-:-:S03]  /*3e60*/  @P5 FMUL R72, R72, 0.25 ;  /* 0x3e80000048485820 */ /* 0x000fc60000400000 */
[----:B------:R-:W-:-:S03]  /*3e70*/  FMUL R30, R37, 1.4426950216293334961 ;  /* 0x3fb8aa3b251e7820 */ /* 0x000fc60000400000 */
[----:B------:R-:W4:Y:S01]  /*3e80*/  MUFU.RCP R72, R72 ;  /* 0x0000004800487308 */ /* 0x000f220000001000 */
[----:B0-----:R-:W-:Y:S01]  /*3e90*/  @!P4 FMUL R31, R31, R31 ;  /* 0x0000001f1f1fc220 */ /* 0x001fe20000400000 */
[----:B------:R-:W-:Y:S01]  /*3ea0*/  FSETP.GEU.AND P4, PT, R30, -126, PT ;  /* 0xc2fc00001e00780b */ /* 0x000fe20003f8e000 */
[----:B------:R-:W-:Y:S01]  /*3eb0*/  @!P6 FMUL R36, R36, 0.5 ;  /* 0x3f0000002424e820 */ /* 0x000fe20000400000 */
[----:B-1----:R-:W-:Y:S01]  /*3ec0*/  FMUL R29, R28, R29 ;  /* 0x0000001d1c1d7220 */ /* 0x002fe20000400000 */
[----:B------:R-:W-:-:S03]  /*3ed0*/  FSEL R37, R64, 1, P5 ;  /* 0x3f80000040257808 */ /* 0x000fc60002800000 */
[----:B---3--:R-:W-:Y:S02]  /*3ee0*/  FFMA R33, R29, R33, -R90 ;  /* 0x000000211d217223 */ /* 0x008fe4000000085a */
[----:B------:R-:W0:Y:S01]  /*3ef0*/  MUFU.EX2 R29, R36 ;  /* 0x00000024001d7308 */ /* 0x000e220000000800 */
[----:B------:R-:W-:Y:S01]  /*3f00*/  FADD R31, R31, 1 ;  /* 0x3f8000001f1f7421 */ /* 0x000fe20000000000 */
[----:B----4-:R-:W-:-:S03]  /*3f10*/  FMUL R28, R72, R37 ;  /* 0x00000025481c7220 */ /* 0x010fc60000400000 */
[----:B------:R-:W-:Y:S01]  /*3f20*/  @!P4 FMUL R30, R30, 0.5 ;  /* 0x3f0000001e1ec820 */ /* 0x000fe20000400000 */
[----:B------:R-:W-:Y:S01]  /*3f30*/  FSETP.GT.AND P5, PT, R31, 8.50705917302346158658e+37, PT ;  /* 0x7e8000001f00780b */ /* 0x000fe20003fa4000 */
[----:B------:R-:W-:Y:S02]  /*3f40*/  FFMA R72, R28, R34, -R87 ;  /* 0x000000221c487223 */ /* 0x000fe40000000857 */
[----:B------:R-:W1:Y:S01]  /*3f50*/  MUFU.EX2 R34, R30 ;  /* 0x0000001e00227308 */ /* 0x000e620000000800 */
[----:B0-----:R-:W-:-:S04]  /*3f60*/  @!P6 FMUL R29, R29, R29 ;  /* 0x0000001d1d1de220 */ /* 0x001fc80000400000 */
[----:B------:R-:W-:-:S05]  /*3f70*/  FADD R36, R29, 1 ;  /* 0x3f8000001d247421 */ /* 0x000fca0000000000 */
[----:B------:R-:W-:Y:S01]  /*3f80*/  @P5 FMUL R31, R31, 0.25 ;  /* 0x3e8000001f1f5820 */ /* 0x000fe20000400000 */
[----:B------:R-:W-:Y:S02]  /*3f90*/  FSEL R28, R64, 1, P5 ;  /* 0x3f800000401c7808 */ /* 0x000fe40002800000 */
[----:B------:R-:W-:Y:S01]  /*3fa0*/  FSETP.GT.AND P5, PT, R36, 8.50705917302346158658e+37, PT ;  /* 0x7e8000002400780b */ /* 0x000fe20003fa4000 */
[----:B-1----:R-:W-:Y:S01]  /*3fb0*/  @!P4 FMUL R34, R34, R34 ;  /* 0x000000222222c220 */ /* 0x002fe20000400000 */
[----:B------:R-:W-:Y:S01]  /*3fc0*/  FADD R39, RZ, -R39 ;  /* 0x80000027ff277221 */ /* 0x000fe20000000000 */
[----:B------:R-:W0:Y:S02]  /*3fd0*/  MUFU.RCP R31, R31 ;  /* 0x0000001f001f7308 */ /* 0x000e240000001000 */
[----:B------:R-:W-:Y:S01]  /*3fe0*/  FADD R37, R34, 1 ;  /* 0x3f80000022257421 */ /* 0x000fe20000000000 */
[----:B------:R-:W-:Y:S01]  /*3ff0*/  FMUL R39, R39, 1.4426950216293334961 ;  /* 0x3fb8aa3b27277820 */ /* 0x000fe20000400000 */
[----:B------:R-:W-:-:S03]  /*4000*/  FSEL R91, R64, 1, P5 ;  /* 0x3f800000405b7808 */ /* 0x000fc60002800000 */
[----:B------:R-:W-:-:S03]  /*4010*/  FSETP.GT.AND P4, PT, R37, 8.50705917302346158658e+37, PT ;  /* 0x7e8000002500780b */ /* 0x000fc60003f84000 */
[----:B------:R-:W-:Y:S01]  /*4020*/  @P5 FMUL R36, R36, 0.25 ;  /* 0x3e80000024245820 */ /* 0x000fe20000400000 */
[----:B------:R-:W-:Y:S01]  /*4030*/  FSETP.GEU.AND P5, PT, R39, -126, PT ;  /* 0xc2fc00002700780b */ /* 0x000fe20003fae000 */
[----:B------:R-:W-:Y:S01]  /*4040*/  FADD R38, RZ, -R38 ;  /* 0x80000026ff267221 */ /* 0x000fe20000000000 */
[----:B------:R-:W-:Y:S01]  /*4050*/  FADD R44, RZ, -R44 ;  /* 0x8000002cff2c7221 */ /* 0x000fe20000000000 */
[----:B0-----:R-:W-:Y:S02]  /*4060*/  FMUL R29, R31, R28 ;  /* 0x0000001c1f1d7220 */ /* 0x001fe40000400000 */
[----:B------:R-:W-:Y:S01]  /*4070*/  FMUL R38, R38, 1.4426950216293334961 ;  /* 0x3fb8aa3b26267820 */ /* 0x000fe20000400000 */
[----:B------:R-:W-:Y:S01]  /*4080*/  FSEL R28, R64, 1, P4 ;  /* 0x3f800000401c7808 */ /* 0x000fe20002000000 */
[----:B------:R-:W-:Y:S02]  /*4090*/  FMUL R44, R44, 1.4426950216293334961 ;  /* 0x3fb8aa3b2c2c7820 */ /* 0x000fe40000400000 */
[----:B------:R-:W-:Y:S01]  /*40a0*/  @P4 FMUL R37, R37, 0.25 ;  /* 0x3e80000025254820 */ /* 0x000fe20000400000 */
[----:B------:R-:W-:Y:S01]  /*40b0*/  IADD3 R30, P4, R70, UR8, RZ ;  /* 0x00000008461e7c10 */ /* 0x000fe2000ff9e0ff */
[--C-:B------:R-:W-:Y:S01]  /*40c0*/  FFMA R32, R86, R32, -R89.reuse ;  /* 0x0000002056207223 */ /* 0x100fe20000000859 */
[----:B------:R-:W-:Y:S01]  /*40d0*/  FSETP.GEU.AND P6, PT, R38, -126, PT ;  /* 0xc2fc00002600780b */ /* 0x000fe20003fce000 */
[----:B------:R-:W-:Y:S01]  /*40e0*/  @!P5 FMUL R39, R39, 0.5 ;  /* 0x3f0000002727d820 */ /* 0x000fe20000400000 */
[----:B------:R-:W-:Y:S01]  /*40f0*/  FFMA R73, R29, R35, -R88 ;  /* 0x000000231d497223 */ /* 0x000fe20000000858 */
[----:B------:R-:W-:Y:S01]  /*4100*/  IADD3.X R31, R71, UR9, RZ, P4, !PT ;  /* 0x00000009471f7c10 */ /* 0x000fe2000a7fe4ff */
[----:B------:R-:W0:Y:S01]  /*4110*/  MUFU.RCP R37, R37 ;  /* 0x0000002500257308 */ /* 0x000e220000001000 */
[----:B------:R-:W-:Y:S01]  /*4120*/  FSETP.GEU.AND P4, PT, R44, -126, PT ;  /* 0xc2fc00002c00780b */ /* 0x000fe20003f8e000 */
[-C--:B------:R-:W-:Y:S01]  /*4130*/  FFMA R89, R32, R8.reuse, R89 ;  /* 0x0000000820597223 */ /* 0x080fe20000000059 */
[----:B------:R-:W-:Y:S01]  /*4140*/  FFMA R90, R33, R8, R90 ;  /* 0x00000008215a7223 */ /* 0x000fe2000000005a */
[----:B------:R-:W-:-:S02]  /*4150*/  CS2R R32, SRZ ;  /* 0x0000000000207805 */ /* 0x000fc4000001ff00 */
[----:B------:R-:W-:Y:S02]  /*4160*/  CS2R R34, SRZ ;  /* 0x0000000000227805 */ /* 0x000fe4000001ff00 */
[----:B------:R-:W1:Y:S01]  /*4170*/  MUFU.EX2 R29, R39 ;  /* 0x00000027001d7308 */ /* 0x000e620000000800 */
[----:B------:R-:W-:-:S03]  /*4180*/  @!P6 FMUL R38, R38, 0.5 ;  /* 0x3f0000002626e820 */ /* 0x000fc60000400000 */
[----:B------:R-:W3:Y:S02]  /*4190*/  @P0 LDG.E.128 R32, desc[UR6][R30.64] ;  /* 0x000000061e200981 */ /* 0x000ee4000c1e1d00 */
[----:B------:R-:W-:Y:S01]  /*41a0*/  @!P4 FMUL R44, R44, 0.5 ;  /* 0x3f0000002c2cc820 */ /* 0x000fe20000400000 */
[----:B0-----:R-:W-:Y:S01]  /*41b0*/  FMUL R92, R37, R28 ;  /* 0x0000001c255c7220 */ /* 0x001fe20000400000 */
[----:B------:R-:W0:Y:S01]  /*41c0*/  MUFU.EX2 R38, R38 ;  /* 0x0000002600267308 */ /* 0x000e220000000800 */
[----:B-1----:R-:W-:Y:S01]  /*41d0*/  @!P5 FMUL R29, R29, R29 ;  /* 0x0000001d1d1dd220 */ /* 0x002fe20000400000 */
[----:B------:R-:W-:-:S06]  /*41e0*/  IADD3 R28, P5, R70, UR4, RZ ;  /* 0x00000004461c7c10 */ /* 0x000fcc000ffbe0ff */
[----:B------:R-:W1:Y:S08]  /*41f0*/  MUFU.EX2 R70, R44 ;  /* 0x0000002c00467308 */ /* 0x000e700000000800 */
[----:B------:R-:W4:Y:S01]  /*4200*/  MUFU.RCP R36, R36 ;  /* 0x0000002400247308 */ /* 0x000f220000001000 */
[----:B0-----:R-:W-:Y:S01]  /*4210*/  @!P6 FMUL R38, R38, R38 ;  /* 0x000000262626e220 */ /* 0x001fe20000400000 */
[----:B-1----:R-:W-:-:S03]  /*4220*/  @!P4 FMUL R70, R70, R70 ;  /* 0x000000464646c220 */ /* 0x002fc60000400000 */
[----:B------:R-:W-:Y:S01]  /*4230*/  FADD R86, R38, 1 ;  /* 0x3f80000026567421 */ /* 0x000fe20000000000 */
[----:B------:R-:W-:Y:S01]  /*4240*/  FADD R44, R70, 1 ;  /* 0x3f800000462c7421 */ /* 0x000fe20000000000 */
[----:B----4-:R-:W-:Y:S01]  /*4250*/  FMUL R93, R36, R91 ;  /* 0x0000005b245d7220 */ /* 0x010fe20000400000 */
[----:B------:R-:W-:Y:S01]  /*4260*/  FADD R91, R29, 1 ;  /* 0x3f8000001d5b7421 */ /* 0x000fe20000000000 */
[----:B------:R-:W-:Y:S02]  /*4270*/  IADD3.X R29, R71, UR5, RZ, P5, !PT ;  /* 0x00000005471d7c10 */ /* 0x000fe4000affe4ff */
[----:B------:R-:W-:Y:S02]  /*4280*/  FSETP.GT.AND P6, PT, R86, 8.50705917302346158658e+37, PT ;  /* 0x7e8000005600780b */ /* 0x000fe40003fc4000 */
[----:B------:R-:W-:Y:S02]  /*4290*/  FSETP.GT.AND P5, PT, R91, 8.50705917302346158658e+37, PT ;  /* 0x7e8000005b00780b */ /* 0x000fe40003fa4000 */
[----:B------:R-:W-:-:S02]  /*42a0*/  FSETP.GT.AND P4, PT, R44, 8.50705917302346158658e+37, PT ;  /* 0x7e8000002c00780b */ /* 0x000fc40003f84000 */
[----:B------:R-:W-:Y:S02]  /*42b0*/  CS2R R36, SRZ ;  /* 0x0000000000247805 */ /* 0x000fe4000001ff00 */
[----:B------:R-:W-:Y:S01]  /*42c0*/  CS2R R38, SRZ ;  /* 0x0000000000267805 */ /* 0x000fe2000001ff00 */
[----:B------:R-:W-:Y:S01]  /*42d0*/  FADD R45, RZ, -R45 ;  /* 0x8000002dff2d7221 */ /* 0x000fe20000000000 */
[----:B------:R-:W-:Y:S01]  /*42e0*/  FFMA R87, R72, R8, R87 ;  /* 0x0000000848577223 */ /* 0x000fe20000000057 */
[----:B--2---:R-:W-:Y:S01]  /*42f0*/  FMUL R72, R92, R41 ;  /* 0x000000295c487220 */ /* 0x004fe20000400000 */
[----:B------:R-:W-:Y:S02]  /*4300*/  FSEL R41, R64, 1, P4 ;  /* 0x3f80000040297808 */ /* 0x000fe40002000000 */
[----:B------:R0:W2:Y:S01]  /*4310*/  @P0 LDG.E.128 R36, desc[UR6][R28.64] ;  /* 0x000000061c240981 */ /* 0x0000a2000c1e1d00 */
[----:B------:R-:W-:Y:S01]  /*4320*/  @P6 FMUL R86, R86, 0.25 ;  /* 0x3e80000056566820 */ /* 0x000fe20000400000 */
[----:B------:R-:W-:Y:S01]  /*4330*/  @P5 FMUL R91, R91, 0.25 ;  /* 0x3e8000005b5b5820 */ /* 0x000fe20000400000 */
[----:B------:R-:W-:Y:S01]  /*4340*/  FMUL R45, R45, 1.4426950216293334961 ;  /* 0x3fb8aa3b2d2d7820 */ /* 0x000fe20000400000 */
[----:B------:R-:W-:Y:S01]  /*4350*/  @P4 FMUL R44, R44, 0.25 ;  /* 0x3e8000002c2c4820 */ /* 0x000fe20000400000 */
[----:B------:R-:W-:Y:S01]  /*4360*/  FMUL R70, R93, R40 ;  /* 0x000000285d467220 */ /* 0x000fe20000400000 */
[----:B0-----:R-:W-:-:S02]  /*4370*/  FSEL R28, R64, 1, P5 ;  /* 0x3f800000401c7808 */ /* 0x001fc40002800000 */
[----:B------:R-:W-:Y:S02]  /*4380*/  IADD3 R92, P5, R68, UR8, RZ ;  /* 0x00000008445c7c10 */ /* 0x000fe4000ffbe0ff */
[----:B------:R-:W-:Y:S01]  /*4390*/  IADD3 R68, P4, R68, UR4, RZ ;  /* 0x0000000444447c10 */ /* 0x000fe2000ff9e0ff */
[----:B------:R-:W0:Y:S01]  /*43a0*/  MUFU.RCP R86, R86 ;  /* 0x0000005600567308 */ /* 0x000e220000001000 */
[----:B------:R-:W-:Y:S02]  /*43b0*/  IADD3.X R93, R69, UR9, RZ, P5, !PT ;  /* 0x00000009455d7c10 */ /* 0x000fe4000affe4ff */
[----:B------:R-:W-:Y:S02]  /*43c0*/  IADD3.X R69, R69, UR5, RZ, P4, !PT ;  /* 0x0000000545457c10 */ /* 0x000fe4000a7fe4ff */
[----:B------:R-:W-:-:S03]  /*43d0*/  FSETP.GEU.AND P4, PT, R45, -126, PT ;  /* 0xc2fc00002d00780b */ /* 0x000fc60003f8e000 */
[----:B------:R-:W1:Y:S08]  /*43e0*/  MUFU.RCP R91, R91 ;  /* 0x0000005b005b7308 */ /* 0x000e700000001000 */
[----:B------:R-:W4:Y:S01]  /*43f0*/  MUFU.RCP R44, R44 ;  /* 0x0000002c002c7308 */ /* 0x000f220000001000 */
[----:B------:R-:W-:Y:S01]  /*4400*/  FSEL R29, R64, 1, P6 ;  /* 0x3f800000401d7808 */ /* 0x000fe20003000000 */
[----:B------:R-:W-:Y:S01]  /*4410*/  @!P4 FMUL R45, R45, 0.5 ;  /* 0x3f0000002d2dc820 */ /* 0x000fe20000400000 */
[----:B------:R-:W-:-:S03]  /*4420*/  FADD R46, RZ, -R46 ;  /* 0x8000002eff2e7221 */ /* 0x000fc60000000000 */
[----:B0-----:R-:W-:Y:S01]  /*4430*/  FMUL R71, R86, R29 ;  /* 0x0000001d56477220 */ /* 0x001fe20000400000 */
[----:B-1----:R-:W-:Y:S01]  /*4440*/  FMUL R86, R91, R28 ;  /* 0x0000001c5b567220 */ /* 0x002fe20000400000 */
[----:B------:R-:W-:Y:S01]  /*4450*/  FADD R47, RZ, -R47 ;  /* 0x8000002fff2f7221 */ /* 0x000fe20000000000 */
[----:B------:R-:W-:Y:S01]  /*4460*/  FMUL R46, R46, 1.4426950216293334961 ;  /* 0x3fb8aa3b2e2e7820 */ /* 0x000fe20000400000 */
[----:B------:R-:W-:Y:S01]  /*4470*/  FMUL R71, R71, R42 ;  /* 0x0000002a47477220 */ /* 0x000fe20000400000 */
[----:B------:R-:W-:Y:S01]  /*4480*/  FMUL R86, R86, R43 ;  /* 0x0000002b56567220 */ /* 0x000fe20000400000 */
[----:B----4-:R-:W-:Y:S02]  /*4490*/  FMUL R91, R44, R41 ;  /* 0x000000292c5b7220 */ /* 0x010fe40000400000 */
[----:B------:R-:W0:Y:S01]  /*44a0*/  MUFU.EX2 R44, R45 ;  /* 0x0000002d002c7308 */ /* 0x000e220000000800 */
[----:B------:R-:W-:Y:S01]  /*44b0*/  FFMA R88, R73, R8, R88 ;  /* 0x0000000849587223 */ /* 0x000fe20000000058 */
[----:B------:R-:W-:-:S02]  /*44c0*/  CS2R R40, SRZ ;  /* 0x0000000000287805 */ /* 0x000fc4000001ff00 */
[----:B------:R-:W-:Y:S01]  /*44d0*/  CS2R R42, SRZ ;  /* 0x00000000002a7805 */ /* 0x000fe2000001ff00 */
[----:B------:R-:W-:Y:S01]  /*44e0*/  FMUL R73, R47, 1.4426950216293334961 ;  /* 0x3fb8aa3b2f497820 */ /* 0x000fe20000400000 */
[----:B------:R-:W-:Y:S01]  /*44f0*/  FADD R52, RZ, -R52 ;  /* 0x80000034ff347221 */ /* 0x000fe20000000000 */
[----:B------:R-:W-:-:S03]  /*4500*/  FSETP.GEU.AND P5, PT, R46, -126, PT ;  /* 0xc2fc00002e00780b */ /* 0x000fc60003fae000 */
[----:B------:R1:W4:Y:S01]  /*4510*/  @P1 LDG.E.128 R40, desc[UR6][R68.64] ;  /* 0x0000000644281981 */ /* 0x000322000c1e1d00 */
[----:B------:R-:W-:Y:S01]  /*4520*/  FSETP.GEU.AND P6, PT, R73, -126, PT ;  /* 0xc2fc00004900780b */ /* 0x000fe20003fce000 */
[----:B0-----:R-:W-:Y:S01]  /*4530*/  @!P4 FMUL R44, R44, R44 ;  /* 0x0000002c2c2cc220 */ /* 0x001fe20000400000 */
[----:B-1----:R-:W-:-:S05]  /*4540*/  FMUL R68, R52, 1.4426950216293334961 ;  /* 0x3fb8aa3b34447820 */ /* 0x002fca0000400000 */
[----:B------:R-:W-:Y:S02]  /*4550*/  FSETP.GEU.AND P4, PT, R68, -126, PT ;  /* 0xc2fc00004400780b */ /* 0x000fe40003f8e000 */
[----:B------:R-:W-:-:S04]  /*4560*/  @!P5 FMUL R46, R46, 0.5 ;  /* 0x3f0000002e2ed820 */ /* 0x000fc80000400000 */
[----:B------:R-:W-:Y:S01]  /*4570*/  @!P6 FMUL R73, R73, 0.5 ;  /* 0x3f0000004949e820 */ /* 0x000fe20000400000 */
[----:B------:R-:W0:Y:S01]  /*4580*/  MUFU.EX2 R47, R46 ;  /* 0x0000002e002f7308 */ /* 0x000e220000000800 */
[----:B------:R-:W-:-:S07]  /*4590*/  FADD R45, R44, 1 ;  /* 0x3f8000002c2d7421 */ /* 0x000fce0000000000 */
[----:B------:R-:W1:Y:S01]  /*45a0*/  MUFU.EX2 R52, R73 ;  /* 0x0000004900347308 */ /* 0x000e620000000800 */
[----:B------:R-:W-:-:S07]  /*45b0*/  @!P4 FMUL R68, R68, 0.5 ;  /* 0x3f0000004444c820 */ /* 0x000fce0000400000 */
[----:B------:R-:W5:Y:S01]  /*45c0*/  MUFU.EX2 R44, R68 ;  /* 0x00000044002c7308 */ /* 0x000f620000000800 */
[----:B0-----:R-:W-:Y:S01]  /*45d0*/  @!P5 FMUL R47, R47, R47 ;  /* 0x0000002f2f2fd220 */ /* 0x001fe20000400000 */
[----:B------:R-:W-:Y:S01]  /*45e0*/  FSETP.GT.AND P5, PT, R45, 8.50705917302346158658e+37, PT ;  /* 0x7e8000002d00780b */ /* 0x000fe20003fa4000 */
[----:B-----5:R-:W-:Y:S01]  /*45f0*/  FMUL R69, R91, R24 ;  /* 0x000000185b457220 */ /* 0x020fe20000400000 */
[----:B-1----:R-:W-:Y:S01]  /*4600*/  @!P6 FMUL R52, R52, R52 ;  /* 0x000000343434e220 */ /* 0x002fe20000400000 */
[----:B------:R-:W-:-:S03]  /*4610*/  FADD R47, R47, 1 ;  /* 0x3f8000002f2f7421 */ /* 0x000fc60000000000 */
[----:B------:R-:W-:Y:S01]  /*4620*/  FADD R24, R52, 1 ;  /* 0x3f80000034187421 */ /* 0x000fe20000000000 */
[----:B------:R-:W-:-:S04]  /*4630*/  @!P4 FMUL R44, R44, R44 ;  /* 0x0000002c2c2cc220 */ /* 0x000fc80000400000 */
[----:B------:R-:W-:Y:S02]  /*4640*/  FSETP.GT.AND P4, PT, R24, 8.50705917302346158658e+37, PT ;  /* 0x7e8000001800780b */ /* 0x000fe40003f84000 */
[----:B------:R-:W-:Y:S02]  /*4650*/  CS2R R28, SRZ ;  /* 0x00000000001c7805 */ /* 0x000fe4000001ff00 */
[----:B------:R-:W-:Y:S01]  /*4660*/  CS2R R30, SRZ ;  /* 0x00000000001e7805 */ /* 0x000fe2000001ff00 */
[----:B------:R-:W-:Y:S01]  /*4670*/  FADD R46, R44, 1 ;  /* 0x3f8000002c2e7421 */ /* 0x000fe20000000000 */
[----:B------:R-:W-:Y:S01]  /*4680*/  FSETP.GT.AND P6, PT, R47, 8.50705917302346158658e+37, PT ;  /* 0x7e8000002f00780b */ /* 0x000fe20003fc4000 */
[----:B------:R-:W-:Y:S01]  /*4690*/  @P5 FMUL R45, R45, 0.25 ;  /* 0x3e8000002d2d5820 */ /* 0x000fe20000400000 */
[----:B------:R-:W-:Y:S02]  /*46a0*/  FSEL R44, R64, 1, P5 ;  /* 0x3f800000402c7808 */ /* 0x000fe40002800000 */
[----:B------:R-:W-:Y:S01]  /*46b0*/  FSETP.GT.AND P5, PT, R46, 8.50705917302346158658e+37, PT ;  /* 0x7e8000002e00780b */ /* 0x000fe20003fa4000 */
[----:B------:R-:W5:Y:S02]  /*46c0*/  @P1 LDG.E.128 R28, desc[UR6][R92.64] ;  /* 0x000000065c1c1981 */ /* 0x000f64000c1e1d00 */
[----:B------:R-:W0:Y:S01]  /*46d0*/  MUFU.RCP R45, R45 ;  /* 0x0000002d002d7308 */ /* 0x000e220000001000 */
[----:B------:R-:W-:-:S05]  /*46e0*/  @P4 FMUL R24, R24, 0.25 ;  /* 0x3e80000018184820 */ /* 0x000fca0000400000 */
[----:B------:R-:W-:Y:S02]  /*46f0*/  @P6 FMUL R47, R47, 0.25 ;  /* 0x3e8000002f2f6820 */ /* 0x000fe40000400000 */
[----:B------:R-:W1:Y:S02]  /*4700*/  MUFU.RCP R24, R24 ;  /* 0x0000001800187308 */ /* 0x000e640000001000 */
[----:B------:R-:W-:-:S06]  /*4710*/  @P5 FMUL R46, R46, 0.25 ;  /* 0x3e8000002e2e5820 */ /* 0x000fcc0000400000 */
[----:B------:R-:W1:Y:S01]  /*4720*/  MUFU.RCP R47, R47 ;  /* 0x0000002f002f7308 */ /* 0x000e620000001000 */
[----:B0-----:R-:W-:-:S04]  /*4730*/  FMUL R44, R45, R44 ;  /* 0x0000002c2d2c7220 */ /* 0x001fc80000400000 */
[----:B------:R-:W-:-:S03]  /*4740*/  FMUL R52, R44, R25 ;  /* 0x000000192c347220 */ /* 0x000fc60000400000 */
[----:B------:R-:W0:Y:S01]  /*4750*/  MUFU.RCP R46, R46 ;  /* 0x0000002e002e7308 */ /* 0x000e220000001000 */
[C---:B------:R-:W-:Y:S02]  /*4760*/  FSEL R25, R64.reuse, 1, P4 ;  /* 0x3f80000040197808 */ /* 0x040fe40002000000 */
[----:B------:R-:W-:-:S03]  /*4770*/  FSEL R44, R64, 1, P6 ;  /* 0x3f800000402c7808 */ /* 0x000fc60003000000 */
[----:B-1----:R-:W-:Y:S01]  /*4780*/  FMUL R68, R24, R25 ;  /* 0x0000001918447220 */ /* 0x002fe20000400000 */
[----:B------:R-:W-:Y:S01]  /*4790*/  FSEL R25, R64, 1, P5 ;  /* 0x3f80000040197808 */ /* 0x000fe20002800000 */
[----:B------:R-:W-:Y:S01]  /*47a0*/  FMUL R73, R47, R44 ;  /* 0x0000002c2f497220 */ /* 0x000fe20000400000 */
[----:B------:R-:W-:Y:S01]  /*47b0*/  IADD3 R44, P4, R65, UR8, RZ ;  /* 0x00000008412c7c10 */ /* 0x000fe2000ff9e0ff */
[----:B------:R-:W-:Y:S02]  /*47c0*/  FMUL R68, R68, R27 ;  /* 0x0000001b44447220 */ /* 0x000fe40000400000 */
[----:B------:R-:W-:Y:S01]  /*47d0*/  FMUL R73, R73, R26 ;  /* 0x0000001a49497220 */ /* 0x000fe20000400000 */
[----:B------:R-:W-:Y:S01]  /*47e0*/  CS2R R26, SRZ ;  /* 0x00000000001a7805 */ /* 0x000fe2000001ff00 */
[----:B0-----:R-:W-:Y:S01]  /*47f0*/  FMUL R91, R46, R25 ;  /* 0x000000192e5b7220 */ /* 0x001fe20000400000 */
[----:B------:R-:W-:Y:S02]  /*4800*/  CS2R R24, SRZ ;  /* 0x0000000000187805 */ /* 0x000fe4000001ff00 */
[----:B------:R-:W-:-:S05]  /*4810*/  IADD3.X R45, R67, UR9, RZ, P4, !PT ;  /* 0x00000009432d7c10 */ /* 0x000fca000a7fe4ff */
[----:B------:R0:W4:Y:S01]  /*4820*/  @P2 LDG.E.128 R24, desc[UR6][R44.64] ;  /* 0x000000062c182981 */ /* 0x000122000c1e1d00 */
[----:B------:R-:W-:-:S04]  /*4830*/  FADD R53, RZ, -R53 ;  /* 0x80000035ff357221 */ /* 0x000fc80000000000 */
[----:B------:R-:W-:Y:S01]  /*4840*/  FMUL R53, R53, 1.4426950216293334961 ;  /* 0x3fb8aa3b35357820 */ /* 0x000fe20000400000 */
[----:B------:R-:W-:-:S04]  /*4850*/  FADD R54, RZ, -R54 ;  /* 0x80000036ff367221 */ /* 0x000fc80000000000 */
[----:B------:R-:W-:Y:S01]  /*4860*/  FSETP.GEU.AND P4, PT, R53, -126, PT ;  /* 0xc2fc00003500780b */ /* 0x000fe20003f8e000 */
[----:B------:R-:W-:Y:S01]  /*4870*/  FMUL R54, R54, 1.4426950216293334961 ;  /* 0x3fb8aa3b36367820 */ /* 0x000fe20000400000 */
[----:B------:R-:W-:-:S04]  /*4880*/  FADD R55, RZ, -R55 ;  /* 0x80000037ff377221 */ /* 0x000fc80000000000 */
[----:B------:R-:W-:Y:S01]  /*4890*/  FMUL R55, R55, 1.4426950216293334961 ;  /* 0x3fb8aa3b37377820 */ /* 0x000fe20000400000 */
[----:B------:R-:W-:-:S04]  /*48a0*/  FSETP.GEU.AND P5, PT, R54, -126, PT ;  /* 0xc2fc00003600780b */ /* 0x000fc80003fae000 */
[----:B------:R-:W-:Y:S02]  /*48b0*/  FSETP.GEU.AND P6, PT, R55, -126, PT ;  /* 0xc2fc00003700780b */ /* 0x000fe40003fce000 */
[----:B------:R-:W-:-:S04]  /*48c0*/  @!P4 FMUL R53, R53, 0.5 ;  /* 0x3f0000003535c820 */ /* 0x000fc80000400000 */
[----:B------:R-:W1:Y:S03]  /*48d0*/  MUFU.EX2 R46, R53 ;  /* 0x00000035002e7308 */ /* 0x000e660000000800 */
[----:B------:R-:W-:-:S04]  /*48e0*/  @!P5 FMUL R54, R54, 0.5 ;  /* 0x3f0000003636d820 */ /* 0x000fc80000400000 */
[----:B------:R-:W-:-:S04]  /*48f0*/  @!P6 FMUL R55, R55, 0.5 ;  /* 0x3f0000003737e820 */ /* 0x000fc80000400000 */
[----:B0-----:R-:W0:Y:S01]  /*4900*/  MUFU.EX2 R44, R55 ;  /* 0x00000037002c7308 */ /* 0x001e220000000800 */
[----:B-1----:R-:W-:-:S04]  /*4910*/  @!P4 FMUL R46, R46, R46 ;  /* 0x0000002e2e2ec220 */ /* 0x002fc80000400000 */
[----:B------:R-:W-:Y:S01]  /*4920*/  FADD R53, R46, 1 ;  /* 0x3f8000002e357421 */ /* 0x000fe20000000000 */
[----:B0-----:R-:W-:Y:S01]  /*4930*/  @!P6 FMUL R44, R44, R44 ;  /* 0x0000002c2c2ce220 */ /* 0x001fe20000400000 */
[----:B---3--:R-:W-:-:S04]  /*4940*/  FADD R32, RZ, -R32 ;  /* 0x80000020ff207221 */ /* 0x008fc80000000000 */
[----:B------:R-:W-:Y:S02]  /*4950*/  FMUL R45, R32, 1.4426950216293334961 ;  /* 0x3fb8aa3b202d7820 */ /* 0x000fe40000400000 */
[----:B------:R-:W0:Y:S01]  /*4960*/  MUFU.EX2 R32, R54 ;  /* 0x0000003600207308 */ /* 0x000e220000000800 */
[----:B------:R-:W-:Y:S02]  /*4970*/  FADD R33, RZ, -R33 ;  /* 0x80000021ff217221 */ /* 0x000fe40000000000 */
[----:B------:R-:W-:Y:S02]  /*4980*/  FSETP.GEU.AND P4, PT, R45, -126, PT ;  /* 0xc2fc00002d00780b */ /* 0x000fe40003f8e000 */
[----:B------:R-:W-:Y:S01]  /*4990*/  FMUL R47, R33, 1.4426950216293334961 ;  /* 0x3fb8aa3b212f7820 */ /* 0x000fe20000400000 */
[----:B------:R-:W-:Y:S01]  /*49a0*/  FSETP.GT.AND P6, PT, R53, 8.50705917302346158658e+37, PT ;  /* 0x7e8000003500780b */ /* 0x000fe20003fc4000 */
[----:B0-----:R-:W-:-:S03]  /*49b0*/  @!P5 FMUL R32, R32, R32 ;  /* 0x000000202020d220 */ /* 0x001fc60000400000 */
[----:B------:R-:W-:-:S06]  /*49c0*/  FSETP.GEU.AND P5, PT, R47, -126, PT ;  /* 0xc2fc00002f00780b */ /* 0x000fcc0003fae000 */
[----:B------:R-:W-:-:S04]  /*49d0*/  @!P4 FMUL R45, R45, 0.5 ;  /* 0x3f0000002d2dc820 */ /* 0x000fc80000400000 */
[----:B------:R-:W0:Y:S01]  /*49e0*/  MUFU.EX2 R33, R45 ;  /* 0x0000002d00217308 */ /* 0x000e220000000800 */
[----:B------:R-:W-:Y:S01]  /*49f0*/  FADD R44, R44, 1 ;  /* 0x3f8000002c2c7421 */ /* 0x000fe20000000000 */
[----:B------:R-:W-:Y:S01]  /*4a00*/  @P6 FMUL R53, R53, 0.25 ;  /* 0x3e80000035356820 */ /* 0x000fe20000400000 */
[----:B------:R-:W-:Y:S01]  /*4a10*/  FSEL R54, R64, 1, P6 ;  /* 0x3f80000040367808 */ /* 0x000fe20003000000 */
[----:B------:R-:W-:Y:S02]  /*4a20*/  @!P5 FMUL R47, R47, 0.5 ;  /* 0x3f0000002f2fd820 */ /* 0x000fe40000400000 */
[----:B------:R-:W-:Y:S02]  /*4a30*/  FSETP.GT.AND P6, PT, R44, 8.50705917302346158658e+37, PT ;  /* 0x7e8000002c00780b */ /* 0x000fe40003fc4000 */
[----:B------:R1:W3:Y:S01]  /*4a40*/  MUFU.EX2 R46, R47 ;  /* 0x0000002f002e7308 */ /* 0x0002e20000000800 */
[----:B------:R-:W-:Y:S01]  /*4a50*/  FADD R32, R32, 1 ;  /* 0x3f80000020207421 */ /* 0x000fe20000000000 */
[----:B------:R-:W-:Y:S01]  /*4a60*/  FADD R34, RZ, -R34 ;  /* 0x80000022ff227221 */ /* 0x000fe20000000000 */
[----:B0-----:R-:W-:-:S03]  /*4a70*/  @!P4 FMUL R33, R33, R33 ;  /* 0x000000212121c220 */ /* 0x001fc60000400000 */
[----:B------:R-:W-:Y:S01]  /*4a80*/  FSETP.GT.AND P4, PT, R32, 8.50705917302346158658e+37, PT ;  /* 0x7e8000002000780b */ /* 0x000fe20003f84000 */
[----:B------:R-:W-:Y:S01]  /*4a90*/  FADD R33, R33, 1 ;  /* 0x3f80000021217421 */ /* 0x000fe20000000000 */
[----:B------:R-:W-:Y:S01]  /*4aa0*/  FMUL R34, R34, 1.4426950216293334961 ;  /* 0x3fb8aa3b22227820 */ /* 0x000fe20000400000 */
[----:B------:R-:W0:Y:S02]  /*4ab0*/  MUFU.RCP R53, R53 ;  /* 0x0000003500357308 */ /* 0x000e240000001000 */
[----:B------:R-:W-:Y:S01]  /*4ac0*/  @P6 FMUL R44, R44, 0.25 ;  /* 0x3e8000002c2c6820 */ /* 0x000fe20000400000 */
[----:B-1----:R-:W-:Y:S02]  /*4ad0*/  FSEL R47, R64, 1, P6 ;  /* 0x3f800000402f7808 */ /* 0x002fe40003000000 */
[----:B------:R-:W-:Y:S01]  /*4ae0*/  FSETP.GEU.AND P6, PT, R34, -126, PT ;  /* 0xc2fc00002200780b */ /* 0x000fe20003fce000 */
[----:B---3--:R-:W-:Y:S01]  /*4af0*/  @!P5 FMUL R46, R46, R46 ;  /* 0x0000002e2e2ed220 */ /* 0x008fe20000400000 */
[----:B------:R-:W-:-:S03]  /*4b00*/  FSETP.GT.AND P5, PT, R33, 8.50705917302346158658e+37, PT ;  /* 0x7e8000002100780b */ /* 0x000fc60003fa4000 */
[----:B------:R-:W-:Y:S01]  /*4b10*/  @P4 FMUL R32, R32, 0.25 ;  /* 0x3e80000020204820 */ /* 0x000fe20000400000 */
[----:B------:R-:W-:Y:S01]  /*4b20*/  FADD R46, R46, 1 ;  /* 0x3f8000002e2e7421 */ /* 0x000fe20000000000 */
[----:B0-----:R-:W-:-:S04]  /*4b30*/  FMUL R54, R53, R54 ;  /* 0x0000003635367220 */ /* 0x001fc80000400000 */
[----:B------:R-:W0:Y:S02]  /*4b40*/  MUFU.RCP R32, R32 ;  /* 0x0000002000207308 */ /* 0x000e240000001000 */
[----:B------:R-:W-:Y:S02]  /*4b50*/  @!P6 FMUL R34, R34, 0.5 ;  /* 0x3f0000002222e820 */ /* 0x000fe40000400000 */
[----:B------:R-:W-:Y:S01]  /*4b60*/  @P5 FMUL R33, R33, 0.25 ;  /* 0x3e80000021215820 */ /* 0x000fe20000400000 */
[----:B------:R-:W-:-:S03]  /*4b70*/  FMUL R54, R54, R49 ;  /* 0x0000003136367220 */ /* 0x000fc60000400000 */
[----:B------:R-:W1:Y:S01]  /*4b80*/  MUFU.EX2 R49, R34 ;  /* 0x0000002200317308 */ /* 0x000e620000000800 */
[----:B------:R-:W-:Y:S02]  /*4b90*/  FSEL R45, R64, 1, P4 ;  /* 0x3f800000402d7808 */ /* 0x000fe40002000000 */
[----:B------:R-:W-:-:S05]  /*4ba0*/  FSETP.GT.AND P4, PT, R46, 8.50705917302346158658e+37, PT ;  /* 0x7e8000002e00780b */ /* 0x000fca0003f84000 */
[----:B------:R-:W3:Y:S01]  /*4bb0*/  MUFU.RCP R33, R33 ;  /* 0x0000002100217308 */ /* 0x000ee20000001000 */
[----:B0-----:R-:W-:Y:S01]  /*4bc0*/  FMUL R55, R32, R45 ;  /* 0x0000002d20377220 */ /* 0x001fe20000400000 */
[C---:B------:R-:W-:Y:S01]  /*4bd0*/  FSEL R32, R64.reuse, 1, P5 ;  /* 0x3f80000040207808 */ /* 0x040fe20002800000 */
[----:B------:R-:W-:Y:S01]  /*4be0*/  FMUL R48, R91, R48 ;  /* 0x000000305b307220 */ /* 0x000fe20000400000 */
[----:B------:R-:W-:Y:S01]  /*4bf0*/  FSEL R45, R64, 1, P4 ;  /* 0x3f800000402d7808 */ /* 0x000fe20002000000 */
[----:B-1----:R-:W-:-:S03]  /*4c00*/  @!P6 FMUL R49, R49, R49 ;  /* 0x000000313131e220 */ /* 0x002fc60000400000 */
[----:B------:R-:W-:Y:S01]  /*4c10*/  @P4 FMUL R46, R46, 0.25 ;  /* 0x3e8000002e2e4820 */ /* 0x000fe20000400000 */
[----:B------:R-:W-:Y:S01]  /*4c20*/  FADD R35, RZ, -R35 ;  /* 0x80000023ff237221 */ /* 0x000fe20000000000 */
[----:B---3--:R-:W-:Y:S01]  /*4c30*/  FMUL R91, R33, R32 ;  /* 0x00000020215b7220 */ /* 0x008fe20000400000 */
[----:B------:R-:W-:Y:S01]  /*4c40*/  IADD3 R32, P4, R65, UR4, RZ ;  /* 0x0000000441207c10 */ /* 0x000fe2000ff9e0ff */
[----:B------:R-:W-:Y:S01]  /*4c50*/  FADD R65, R49, 1 ;  /* 0x3f80000031417421 */ /* 0x000fe20000000000 */
[----:B------:R-:W0:Y:S01]  /*4c60*/  MUFU.RCP R44, R44 ;  /* 0x0000002c002c7308 */ /* 0x000e220000001000 */
[----:B------:R-:W-:Y:S01]  /*4c70*/  FMUL R53, R35, 1.4426950216293334961 ;  /* 0x3fb8aa3b23357820 */ /* 0x000fe20000400000 */
[----:B------:R-:W-:Y:S02]  /*4c80*/  IADD3.X R33, R67, UR5, RZ, P4, !PT ;  /* 0x0000000543217c10 */ /* 0x000fe4000a7fe4ff */
[----:B------:R-:W-:-:S04]  /*4c90*/  FSETP.GT.AND P4, PT, R65, 8.50705917302346158658e+37, PT ;  /* 0x7e8000004100780b */ /* 0x000fc80003f84000 */
[----:B------:R-:W1:Y:S01]  /*4ca0*/  MUFU.RCP R46, R46 ;  /* 0x0000002e002e7308 */ /* 0x000e620000001000 */
[----:B------:R-:W-:Y:S01]  /*4cb0*/  FSETP.GEU.AND P5, PT, R53, -126, PT ;  /* 0xc2fc00003500780b */ /* 0x000fe20003fae000 */
[----:B0-----:R-:W-:-:S07]  /*4cc0*/  FMUL R92, R44, R47 ;  /* 0x0000002f2c5c7220 */ /* 0x001fce0000400000 */
[----:B------:R-:W-:Y:S01]  /*4cd0*/  @P4 FMUL R65, R65, 0.25 ;  /* 0x3e80000041414820 */ /* 0x000fe20000400000 */
[----:B-1----:R-:W-:Y:S01]  /*4ce0*/  FMUL R94, R46, R45 ;  /* 0x0000002d2e5e7220 */ /* 0x002fe20000400000 */
[----:B------:R-:W-:Y:S02]  /*4cf0*/  CS2R R44, SRZ ;  /* 0x00000000002c7805 */ /* 0x000fe4000001ff00 */
[----:B------:R-:W-:Y:S01]  /*4d00*/  CS2R R46, SRZ ;  /* 0x00000000002e7805 */ /* 0x000fe2000001ff00 */
[----:B------:R-:W-:Y:S01]  /*4d10*/  @!P5 FMUL R53, R53, 0.5 ;  /* 0x3f0000003535d820 */ /* 0x000fe20000400000 */
[----:B------:R-:W0:Y:S01]  /*4d20*/  MUFU.RCP R65, R65 ;  /* 0x0000004100417308 */ /* 0x000e220000001000 */
[----:B------:R-:W-:-:S03]  /*4d30*/  FMUL R50, R55, R50 ;  /* 0x0000003237327220 */ /* 0x000fc60000400000 */
[----:B------:R1:W3:Y:S04]  /*4d40*/  @P2 LDG.E.128 R44, desc[UR6][R32.64] ;  /* 0x00000006202c2981 */ /* 0x0002e8000c1e1d00 */
[----:B------:R-:W0:Y:S01]  /*4d50*/  MUFU.EX2 R55, R53 ;  /* 0x0000003500377308 */ /* 0x000e220000000800 */
[----:B--2---:R-:W-:Y:S01]  /*4d60*/  FMUL R49, R91, R36 ;  /* 0x000000245b317220 */ /* 0x004fe20000400000 */
[----:B-1----:R-:W-:Y:S02]  /*4d70*/  FSEL R32, R64, 1, P4 ;  /* 0x3f80000040207808 */ /* 0x002fe40002000000 */
[----:B------:R-:W-:-:S03]  /*4d80*/  IADD3 R36, P4, R6, UR8, RZ ;  /* 0x0000000806247c10 */ /* 0x000fc6000ff9e0ff */
[----:B0-----:R-:W-:Y:S01]  /*4d90*/  FMUL R67, R65, R32 ;  /* 0x0000002041437220 */ /* 0x001fe20000400000 */
[----:B------:R-:W-:Y:S01]  /*4da0*/  FMUL R92, R92, R51 ;  /* 0x000000335c5c7220 */ /* 0x000fe20000400000 */
[----:B------:R-:W-:Y:S01]  /*4db0*/  FMUL R51, R94, R37 ;  /* 0x000000255e337220 */ /* 0x000fe20000400000 */
[----:B------:R-:W-:Y:S01]  /*4dc0*/  @!P5 FMUL R55, R55, R55 ;  /* 0x000000373737d220 */ /* 0x000fe20000400000 */
[----:B------:R-:W-:-:S03]  /*4dd0*/  IADD3.X R37, R13, UR9, RZ, P4, !PT ;  /* 0x000000090d257c10 */ /* 0x000fc6000a7fe4ff */
[----:B------:R-:W-:Y:S01]  /*4de0*/  FADD R55, R55, 1 ;  /* 0x3f80000037377421 */ /* 0x000fe20000000000 */
[----:B------:R-:W-:Y:S02]  /*4df0*/  CS2R R32, SRZ ;  /* 0x0000000000207805 */ /* 0x000fe4000001ff00 */
[----:B------:R-:W-:Y:S02]  /*4e00*/  CS2R R34, SRZ ;  /* 0x0000000000227805 */ /* 0x000fe4000001ff00 */
[----:B------:R-:W-:-:S04]  /*4e10*/  FSETP.GT.AND P6, PT, R55, 8.50705917302346158658e+37, PT ;  /* 0x7e8000003700780b */ /* 0x000fc80003fc4000 */
[----:B------:R0:W2:Y:S01]  /*4e20*/  @P3 LDG.E.128 R32, desc[UR6][R36.64] ;  /* 0x0000000624203981 */ /* 0x0000a2000c1e1d00 */
[----:B-----5:R-:W-:Y:S01]  /*4e30*/  FADD R28, RZ, -R28 ;  /* 0x8000001cff1c7221 */ /* 0x020fe20000000000 */
[----:B------:R-:W-:-:S03]  /*4e40*/  FADD R29, RZ, -R29 ;  /* 0x8000001dff1d7221 */ /* 0x000fc60000000000 */
[----:B------:R-:W-:Y:S01]  /*4e50*/  FMUL R65, R28, 1.4426950216293334961 ;  /* 0x3fb8aa3b1c417820 */ /* 0x000fe20000400000 */
[----:B------:R-:W-:-:S04]  /*4e60*/  FMUL R91, R29, 1.4426950216293334961 ;  /* 0x3fb8aa3b1d5b7820 */ /* 0x000fc80000400000 */
[----:B------:R-:W-:Y:S02]  /*4e70*/  FSETP.GEU.AND P4, PT, R65, -126, PT ;  /* 0xc2fc00004100780b */ /* 0x000fe40003f8e000 */
[----:B------:R-:W-:Y:S01]  /*4e80*/  FSETP.GEU.AND P5, PT, R91, -126, PT ;  /* 0xc2fc00005b00780b */ /* 0x000fe20003fae000 */
[----:B------:R-:W-:-:S04]  /*4e90*/  FADD R30, RZ, -R30 ;  /* 0x8000001eff1e7221 */ /* 0x000fc80000000000 */
[----:B0-----:R-:W-:-:S06]  /*4ea0*/  FMUL R36, R30, 1.4426950216293334961 ;  /* 0x3fb8aa3b1e247820 */ /* 0x001fcc0000400000 */
[----:B------:R-:W-:Y:S01]  /*4eb0*/  @!P4 FMUL R65, R65, 0.5 ;  /* 0x3f0000004141c820 */ /* 0x000fe20000400000 */
[----:B------:R-:W-:Y:S01]  /*4ec0*/  @P6 FMUL R55, R55, 0.25 ;  /* 0x3e80000037376820 */ /* 0x000fe20000400000 */
[----:B------:R-:W-:Y:S02]  /*4ed0*/  FSEL R28, R64, 1, P6 ;  /* 0x3f800000401c7808 */ /* 0x000fe40003000000 */
[----:B------:R-:W0:Y:S01]  /*4ee0*/  MUFU.EX2 R29, R65 ;  /* 0x00000041001d7308 */ /* 0x000e220000000800 */
[----:B------:R-:W-:Y:S01]  /*4ef0*/  FSETP.GEU.AND P6, PT, R36, -126, PT ;  /* 0xc2fc00002400780b */ /* 0x000fe20003fce000 */
[----:B------:R-:W-:Y:S01]  /*4f00*/  @!P5 FMUL R91, R91, 0.5 ;  /* 0x3f0000005b5bd820 */ /* 0x000fe20000400000 */
[----:B------:R-:W-:-:S05]  /*4f10*/  FADD R31, RZ, -R31 ;  /* 0x8000001fff1f7221 */ /* 0x000fca0000000000 */
[----:B------:R-:W1:Y:S01]  /*4f20*/  MUFU.EX2 R30, R91 ;  /* 0x0000005b001e7308 */ /* 0x000e620000000800 */
[----:B------:R-:W-:Y:S01]  /*4f30*/  FMUL R37, R31, 1.4426950216293334961 ;  /* 0x3fb8aa3b1f257820 */ /* 0x000fe20000400000 */
[----:B------:R-:W-:-:S04]  /*4f40*/  FMUL R53, R67, R38 ;  /* 0x0000002643357220 */ /* 0x000fc80000400000 */
[----:B------:R-:W-:Y:S01]  /*4f50*/  @!P6 FMUL R36, R36, 0.5 ;  /* 0x3f0000002424e820 */ /* 0x000fe20000400000 */
[----:B0-----:R-:W-:Y:S01]  /*4f60*/  @!P4 FMUL R29, R29, R29 ;  /* 0x0000001d1d1dc220 */ /* 0x001fe20000400000 */
[----:B------:R-:W-:Y:S01]  /*4f70*/  FSETP.GEU.AND P4, PT, R37, -126, PT ;  /* 0xc2fc00002500780b */ /* 0x000fe20003f8e000 */
[----:B----4-:R-:W-:Y:S01]  /*4f80*/  FADD R24, RZ, -R24 ;  /* 0x80000018ff187221 */ /* 0x010fe20000000000 */
[----:B------:R-:W0:Y:S03]  /*4f90*/  MUFU.EX2 R31, R36 ;  /* 0x00000024001f7308 */ /* 0x000e260000000800 */
[----:B------:R-:W-:Y:S01]  /*4fa0*/  FMUL R38, R24, 1.4426950216293334961 ;  /* 0x3fb8aa3b18267820 */ /* 0x000fe20000400000 */
[----:B-1----:R-:W-:-:S04]  /*4fb0*/  @!P5 FMUL R30, R30, R30 ;  /* 0x0000001e1e1ed220 */ /* 0x002fc80000400000 */
[----:B------:R-:W-:-:S03]  /*4fc0*/  FSETP.GEU.AND P5, PT, R38, -126, PT ;  /* 0xc2fc00002600780b */ /* 0x000fc60003fae000 */
[----:B------:R-:W-:Y:S01]  /*4fd0*/  @!P4 FMUL R37, R37, 0.5 ;  /* 0x3f0000002525c820 */ /* 0x000fe20000400000 */
[----:B------:R-:W-:-:S03]  /*4fe0*/  FADD R65, R29, 1 ;  /* 0x3f8000001d417421 */ /* 0x000fc60000000000 */
[----:B------:R-:W1:Y:S01]  /*4ff0*/  MUFU.EX2 R24, R37 ;  /* 0x0000002500187308 */ /* 0x000e620000000800 */
[----:B0-----:R-:W-:Y:S01]  /*5000*/  @!P6 FMUL R31, R31, R31 ;  /* 0x0000001f1f1fe220 */ /* 0x001fe20000400000 */
[----:B------:R-:W-:-:S04]  /*5010*/  FSETP.GT.AND P6, PT, R65, 8.50705917302346158658e+37, PT ;  /* 0x7e8000004100780b */ /* 0x000fc80003fc4000 */
[----:B------:R-:W-:-:S04]  /*5020*/  @!P5 FMUL R38, R38, 0.5 ;  /* 0x3f0000002626d820 */ /* 0x000fc80000400000 */
[----:B------:R-:W0:Y:S01]  /*5030*/  MUFU.EX2 R29, R38 ;  /* 0x00000026001d7308 */ /* 0x000e220000000800 */
[----:B------:R-:W-:Y:S01]  /*5040*/  FADD R30, R30, 1 ;  /* 0x3f8000001e1e7421 */ /* 0x000fe20000000000 */
[----:B------:R-:W-:Y:S01]  /*5050*/  FSEL R94, R64, 1, P6 ;  /* 0x3f800000405e7808 */ /* 0x000fe20003000000 */
[----:B-1----:R-:W-:Y:S02]  /*5060*/  @!P4 FMUL R24, R24, R24 ;  /* 0x000000181818c220 */ /* 0x002fe40000400000 */
[----:B------:R-:W-:Y:S01]  /*5070*/  @P6 FMUL R65, R65, 0.25 ;  /* 0x3e80000041416820 */ /* 0x000fe20000400000 */
[----:B------:R-:W-:Y:S01]  /*5080*/  FSETP.GT.AND P6, PT, R30, 8.50705917302346158658e+37, PT ;  /* 0x7e8000001e00780b */ /* 0x000fe20003fc4000 */
[----:B------:R-:W-:Y:S01]  /*5090*/  FADD R31, R31, 1 ;  /* 0x3f8000001f1f7421 */ /* 0x000fe20000000000 */
[----:B------:R-:W-:-:S04]  /*50a0*/  FADD R24, R24, 1 ;  /* 0x3f80000018187421 */ /* 0x000fc80000000000 */
[----:B------:R-:W-:Y:S01]  /*50b0*/  FSETP.GT.AND P4, PT, R31, 8.50705917302346158658e+37, PT ;  /* 0x7e8000001f00780b */ /* 0x000fe20003f84000 */
[----:B0-----:R-:W-:Y:S01]  /*50c0*/  @!P5 FMUL R29, R29, R29 ;  /* 0x0000001d1d1dd220 */ /* 0x001fe20000400000 */
[----:B------:R-:W-:-:S03]  /*50d0*/  FSETP.GT.AND P5, PT, R24, 8.50705917302346158658e+37, PT ;  /* 0x7e8000001800780b */ /* 0x000fc60003fa4000 */
[----:B------:R-:W-:Y:S02]  /*50e0*/  FADD R36, R29, 1 ;  /* 0x3f8000001d247421 */ /* 0x000fe40000000000 */
[----:B------:R-:W-:Y:S01]  /*50f0*/  @P6 FMUL R30, R30, 0.25 ;  /* 0x3e8000001e1e6820 */ /* 0x000fe20000400000 */
[----:B------:R-:W-:Y:S01]  /*5100*/  FSEL R29, R64, 1, P6 ;  /* 0x3f800000401d7808 */ /* 0x000fe20003000000 */
[----:B------:R-:W0:Y:S01]  /*5110*/  MUFU.RCP R55, R55 ;  /* 0x0000003700377308 */ /* 0x000e220000001000 */
[----:B------:R-:W-:-:S03]  /*5120*/  FSETP.GT.AND P6, PT, R36, 8.50705917302346158658e+37, PT ;  /* 0x7e8000002400780b */ /* 0x000fc60003fc4000 */
[----:B------:R-:W-:Y:S02]  /*5130*/  @P4 FMUL R31, R31, 0.25 ;  /* 0x3e8000001f1f4820 */ /* 0x000fe40000400000 */
[----:B------:R-:W-:Y:S02]  /*5140*/  @P5 FMUL R24, R24, 0.25 ;  /* 0x3e80000018185820 */ /* 0x000fe40000400000 */
[----:B------:R-:W1:Y:S06]  /*5150*/  MUFU.RCP R30, R30 ;  /* 0x0000001e001e7308 */ /* 0x000e6c0000001000 */
[----:B------:R-:W-:-:S02]  /*5160*/  @P6 FMUL R36, R36, 0.25 ;  /* 0x3e80000024246820 */ /* 0x000fc40000400000 */
[----:B------:R-:W4:Y:S01]  /*5170*/  MUFU.RCP R65, R65 ;  /* 0x0000004100417308 */ /* 0x000f220000001000 */
[----:B0-----:R-:W-:-:S07]  /*5180*/  FMUL R28, R55, R28 ;  /* 0x0000001c371c7220 */ /* 0x001fce0000400000 */
[----:B------:R-:W0:Y:S08]  /*5190*/  MUFU.RCP R31, R31 ;  /* 0x0000001f001f7308 */ /* 0x000e300000001000 */
[----:B------:R-:W5:Y:S01]  /*51a0*/  MUFU.RCP R24, R24 ;  /* 0x0000001800187308 */ /* 0x000f620000001000 */
[----:B------:R-:W-:Y:S01]  /*51b0*/  FMUL R55, R28, R39 ;  /* 0x000000271c377220 */ /* 0x000fe20000400000 */
[----:B-1----:R-:W-:Y:S01]  /*51c0*/  FMUL R67, R30, R29 ;  /* 0x0000001d1e437220 */ /* 0x002fe20000400000 */
[----:B------:R-:W-:-:S02]  /*51d0*/  FSEL R28, R64, 1, P4 ;  /* 0x3f800000401c7808 */ /* 0x000fc40002000000 */
[----:B------:R-:W-:-:S03]  /*51e0*/  FSEL R29, R64, 1, P5 ;  /* 0x3f800000401d7808 */ /* 0x000fc60002800000 */
[----:B------:R-:W1:Y:S01]  /*51f0*/  MUFU.RCP R36, R36 ;  /* 0x0000002400247308 */ /* 0x000e620000001000 */
[----:B------:R-:W-:Y:S01]  /*5200*/  IADD3 R38, P4, R6, UR4, RZ ;  /* 0x0000000406267c10 */ /* 0x000fe2000ff9e0ff */
[----:B----4-:R-:W-:Y:S01]  /*5210*/  FMUL R65, R65, R94 ;  /* 0x0000005e41417220 */ /* 0x010fe20000400000 */
[----:B0-----:R-:W-:Y:S01]  /*5220*/  FMUL R96, R31, R28 ;  /* 0x0000001c1f607220 */ /* 0x001fe20000400000 */
[----:B------:R-:W-:Y:S02]  /*5230*/  CS2R R30, SRZ ;  /* 0x00000000001e7805 */ /* 0x000fe4000001ff00 */
[----:B------:R-:W-:Y:S01]  /*5240*/  IADD3.X R39, R13, UR5, RZ, P4, !PT ;  /* 0x000000050d277c10 */ /* 0x000fe2000a7fe4ff */
[----:B-----5:R-:W-:Y:S01]  /*5250*/  FMUL R91, R24, R29 ;  /* 0x0000001d185b7220 */ /* 0x020fe20000400000 */
[----:B------:R-:W-:Y:S02]  /*5260*/  CS2R R28, SRZ ;  /* 0x00000000001c7805 */ /* 0x000fe4000001ff00 */
[----:B------:R-:W-:Y:S01]  /*5270*/  FSEL R13, R64, 1, P6 ;  /* 0x3f800000400d7808 */ /* 0x000fe20003000000 */
[----:B------:R-:W-:Y:S01]  /*5280*/  FFMA R65, R65, R40, -R70 ;  /* 0x0000002841417223 */ /* 0x000fe20000000846 */
[----:B------:R-:W-:Y:S01]  /*5290*/  IADD3 R40, P4, R7, UR8, RZ ;  /* 0x0000000807287c10 */ /* 0x000fe2000ff9e0ff */
[----:B------:R-:W-:Y:S01]  /*52a0*/  FFMA R67, R67, R41, -R72 ;  /* 0x0000002943437223 */ /* 0x000fe20000000848 */
[----:B------:R0:W4:Y:S01]  /*52b0*/  @P3 LDG.E.128 R28, desc[UR6][R38.64] ;  /* 0x00000006261c3981 */ /* 0x000122000c1e1d00 */
[----:B-1----:R-:W-:Y:S01]  /*52c0*/  FMUL R94, R36, R13 ;  /* 0x0000000d245e7220 */ /* 0x002fe20000400000 */
[----:B------:R-:W-:-:S02]  /*52d0*/  CS2R R36, SRZ ;  /* 0x0000000000247805 */ /* 0x000fc4000001ff00 */
[----:B------:R-:W-:Y:S02]  /*52e0*/  IADD3.X R41, R10, UR9, RZ, P4, !PT ;  /* 0x000000090a297c10 */ /* 0x000fe4000a7fe4ff */
[----:B0-----:R-:W-:-:S06]  /*52f0*/  CS2R R38, SRZ ;  /* 0x0000000000267805 */ /* 0x001fcc000001ff00 */
[----:B------:R0:W5:Y:S01]  /*5300*/  @P0 LDG.E.128 R36, desc[UR6][R40.64] ;  /* 0x0000000628240981 */ /* 0x000162000c1e1d00 */
[----:B------:R-:W-:-:S04]  /*5310*/  FADD R25, RZ, -R25 ;  /* 0x80000019ff197221 */ /* 0x000fc80000000000 */
[----:B------:R-:W-:-:S05]  /*5320*/  FMUL R25, R25, 1.4426950216293334961 ;  /* 0x3fb8aa3b19197820 */ /* 0x000fca0000400000 */
[----:B------:R-:W-:Y:S01]  /*5330*/  FSETP.GEU.AND P5, PT, R25, -126, PT ;  /* 0xc2fc00001900780b */ /* 0x000fe20003fae000 */
[----:B------:R-:W-:-:S04]  /*5340*/  FADD R26, RZ, -R26 ;  /* 0x8000001aff1a7221 */ /* 0x000fc80000000000 */
[----:B------:R-:W-:-:S08]  /*5350*/  FMUL R26, R26, 1.4426950216293334961 ;  /* 0x3fb8aa3b1a1a7820 */ /* 0x000fd00000400000 */
[----:B------:R-:W-:-:S04]  /*5360*/  @!P5 FMUL R25, R25, 0.5 ;  /* 0x3f0000001919d820 */ /* 0x000fc80000400000 */
[----:B------:R-:W1:Y:S01]  /*5370*/  MUFU.EX2 R6, R25 ;  /* 0x0000001900067308 */ /* 0x000e620000000800 */
[----:B------:R-:W-:Y:S01]  /*5380*/  FSETP.GEU.AND P4, PT, R26, -126, PT ;  /* 0xc2fc00001a00780b */ /* 0x000fe20003f8e000 */
[----:B-1----:R-:W-:-:S12]  /*5390*/  @!P5 FMUL R6, R6, R6 ;  /* 0x000000060606d220 */ /* 0x002fd80000400000 */
[----:B------:R-:W-:Y:S01]  /*53a0*/  @!P4 FMUL R26, R26, 0.5 ;  /* 0x3f0000001a1ac820 */ /* 0x000fe20000400000 */
[----:B------:R-:W-:-:S03]  /*53b0*/  FADD R13, R6, 1 ;  /* 0x3f800000060d7421 */ /* 0x000fc60000000000 */
[----:B------:R-:W1:Y:S02]  /*53c0*/  MUFU.EX2 R6, R26 ;  /* 0x0000001a00067308 */ /* 0x000e640000000800 */
[----:B------:R-:W-:Y:S01]  /*53d0*/  FSETP.GT.AND P6, PT, R13, 8.50705917302346158658e+37, PT ;  /* 0x7e8000000d00780b */ /* 0x000fe20003fc4000 */
[----:B------:R-:W-:Y:S01]  /*53e0*/  FADD R59, RZ, -R59 ;  /* 0x8000003bff3b7221 */ /* 0x000fe20000000000 */
[----:B------:R-:W-:-:S03]  /*53f0*/  FADD R27, RZ, -R27 ;  /* 0x8000001bff1b7221 */ /* 0x000fc60000000000 */
[----:B------:R-:W-:Y:S01]  /*5400*/  FMUL R59, R59, 1.4426950216293334961 ;  /* 0x3fb8aa3b3b3b7820 */ /* 0x000fe20000400000 */
[----:B------:R-:W-:-:S07]  /*5410*/  FMUL R27, R27, 1.4426950216293334961 ;  /* 0x3fb8aa3b1b1b7820 */ /* 0x000fce0000400000 */
[----:B------:R-:W-:Y:S01]  /*5420*/  @P6 FMUL R13, R13, 0.25 ;  /* 0x3e8000000d0d6820 */ /* 0x000fe20000400000 */
[----:B-1----:R-:W-:Y:S01]  /*5430*/  @!P4 FMUL R6, R6, R6 ;  /* 0x000000060606c220 */ /* 0x002fe20000400000 */
[----:B------:R-:W-:Y:S02]  /*5440*/  FSETP.GEU.AND P4, PT, R59, -126, PT ;  /* 0xc2fc00003b00780b */ /* 0x000fe40003f8e000 */
[----:B------:R-:W-:Y:S02]  /*5450*/  FSETP.GEU.AND P5, PT, R27, -126, PT ;  /* 0xc2fc00001b00780b */ /* 0x000fe40003fae000 */
[----:B------:R-:W1:Y:S01]  /*5460*/  MUFU.RCP R13, R13 ;  /* 0x0000000d000d7308 */ /* 0x000e620000001000 */
[----:B0-----:R-:W-:Y:S01]  /*5470*/  FADD R41, R6, 1 ;  /* 0x3f80000006297421 */ /* 0x001fe20000000000 */
[----:B------:R-:W-:-:S04]  /*5480*/  FSEL R6, R64, 1, P6 ;  /* 0x3f80000040067808 */ /* 0x000fc80003000000 */
[----:B------:R-:W-:Y:S01]  /*5490*/  FSETP.GT.AND P6, PT, R41, 8.50705917302346158658e+37, PT ;  /* 0x7e8000002900780b */ /* 0x000fe20003fc4000 */
[----:B------:R-:W-:Y:S02]  /*54a0*/  FFMA R91, R91, R43, -R86 ;  /* 0x0000002b5b5b7223 */ /* 0x000fe40000000856 */
[----:B------:R-:W-:Y:S02]  /*54b0*/  @!P4 FMUL R59, R59, 0.5 ;  /* 0x3f0000003b3bc820 */ /* 0x000fe40000400000 */
[----:B------:R-:W-:Y:S01]  /*54c0*/  @!P5 FMUL R27, R27, 0.5 ;  /* 0x3f0000001b1bd820 */ /* 0x000fe20000400000 */
[----:B------:R-:W-:Y:S01]  /*54d0*/  FADD R58, RZ, -R58 ;  /* 0x8000003aff3a7221 */ /* 0x000fe20000000000 */
[----:B-1----:R-:W-:Y:S02]  /*54e0*/  FMUL R43, R13, R6 ;  /* 0x000000060d2b7220 */ /* 0x002fe40000400000 */
[----:B------:R-:W0:Y:S01]  /*54f0*/  MUFU.EX2 R26, R27 ;  /* 0x0000001b001a7308 */ /* 0x000e220000000800 */
[----:B------:R-:W-:-:S07]  /*5500*/  FMUL R58, R58, 1.4426950216293334961 ;  /* 0x3fb8aa3b3a3a7820 */ /* 0x000fce0000400000 */
[----:B------:R-:W1:Y:S01]  /*5510*/  MUFU.EX2 R6, R59 ;  /* 0x0000003b00067308 */ /* 0x000e620000000800 */
[----:B---3--:R-:W-:Y:S01]  /*5520*/  FFMA R94, R94, R44, -R69 ;  /* 0x0000002c5e5e7223 */ /* 0x008fe20000000845 */
[----:B------:R-:W-:Y:S01]  /*5530*/  @P6 FMUL R41, R41, 0.25 ;  /* 0x3e80000029296820 */ /* 0x000fe20000400000 */
[----:B------:R-:W-:Y:S01]  /*5540*/  FSEL R44, R64, 1, P6 ;  /* 0x3f800000402c7808 */ /* 0x000fe20003000000 */
[----:B------:R-:W-:Y:S01]  /*5550*/  FADD R56, RZ, -R56 ;  /* 0x80000038ff387221 */ /* 0x000fe20000000000 */
[----:B------:R-:W-:Y:S01]  /*5560*/  FADD R57, RZ, -R57 ;  /* 0x80000039ff397221 */ /* 0x000fe20000000000 */
[----:B------:R-:W-:Y:S02]  /*5570*/  FSETP.GEU.AND P6, PT, R58, -126, PT ;  /* 0xc2fc00003a00780b */ /* 0x000fe40003fce000 */
[----:B------:R-:W-:Y:S01]  /*5580*/  FMUL R56, R56, 1.4426950216293334961 ;  /* 0x3fb8aa3b38387820 */ /* 0x000fe20000400000 */
[----:B------:R-:W-:Y:S01]  /*5590*/  FMUL R24, R57, 1.4426950216293334961 ;  /* 0x3fb8aa3b39187820 */ /* 0x000fe20000400000 */
[----:B0-----:R-:W-:Y:S01]  /*55a0*/  @!P5 FMUL R26, R26, R26 ;  /* 0x0000001a1a1ad220 */ /* 0x001fe20000400000 */
[----:B-1----:R-:W-:-:S02]  /*55b0*/  @!P4 FMUL R6, R6, R6 ;  /* 0x000000060606c220 */ /* 0x002fc40000400000 */
[----:B------:R-:W-:Y:S02]  /*55c0*/  FSETP.GEU.AND P4, PT, R56, -126, PT ;  /* 0xc2fc00003800780b */ /* 0x000fe40003f8e000 */
[----:B------:R-:W-:-:S04]  /*55d0*/  FSETP.GEU.AND P5, PT, R24, -126, PT ;  /* 0xc2fc00001800780b */ /* 0x000fc80003fae000 */
[----:B------:R-:W-:-:S04]  /*55e0*/  @!P6 FMUL R58, R58, 0.5 ;  /* 0x3f0000003a3ae820 */ /* 0x000fc80000400000 */
[----:B------:R-:W0:Y:S01]  /*55f0*/  MUFU.EX2 R13, R58 ;  /* 0x0000003a000d7308 */ /* 0x000e220000000800 */
[----:B------:R-:W-:Y:S01]  /*5600*/  FFMA R96, R96, R42, -R71 ;  /* 0x0000002a60607223 */ /* 0x000fe20000000847 */
[----:B------:R-:W-:Y:S01]  /*5610*/  FADD R42, R26, 1 ;  /* 0x3f8000001a2a7421 */ /* 0x000fe20000000000 */
[----:B------:R-:W-:Y:S02]  /*5620*/  @!P4 FMUL R56, R56, 0.5 ;  /* 0x3f0000003838c820 */ /* 0x000fe40000400000 */
[----:B------:R-:W-:-:S03]  /*5630*/  @!P5 FMUL R24, R24, 0.5 ;  /* 0x3f0000001818d820 */ /* 0x000fc60000400000 */
[----:B------:R-:W1:Y:S08]  /*5640*/  MUFU.EX2 R26, R56 ;  /* 0x00000038001a7308 */ /* 0x000e700000000800 */
[----:B------:R-:W3:Y:S01]  /*5650*/  MUFU.EX2 R25, R24 ;  /* 0x0000001800197308 */ /* 0x000ee20000000800 */
[----:B0-----:R-:W-:Y:S01]  /*5660*/  @!P6 FMUL R13, R13, R13 ;  /* 0x0000000d0d0de220 */ /* 0x001fe20000400000 */
[----:B------:R-:W-:-:S03]  /*5670*/  FADD R6, R6, 1 ;  /* 0x3f80000006067421 */ /* 0x000fc60000000000 */
[----:B------:R-:W-:Y:S01]  /*5680*/  FADD R13, R13, 1 ;  /* 0x3f8000000d0d7421 */ /* 0x000fe20000000000 */
[----:B-1----:R-:W-:-:S04]  /*5690*/  @!P4 FMUL R26, R26, R26 ;  /* 0x0000001a1a1ac220 */ /* 0x002fc80000400000 */
[----:B------:R-:W-:Y:S01]  /*56a0*/  FSETP.GT.AND P4, PT, R13, 8.50705917302346158658e+37, PT ;  /* 0x7e8000000d00780b */ /* 0x000fe20003f84000 */
[----:B---3--:R-:W-:Y:S01]  /*56b0*/  @!P5 FMUL R25, R25, R25 ;  /* 0x000000191919d220 */ /* 0x008fe20000400000 */
[----:B------:R-:W-:Y:S02]  /*56c0*/  FSETP.GT.AND P5, PT, R6, 8.50705917302346158658e+37, PT ;  /* 0x7e8000000600780b */ /* 0x000fe40003fa4000 */
[----:B------:R-:W-:Y:S01]  /*56d0*/  FSETP.GT.AND P6, PT, R42, 8.50705917302346158658e+37, PT ;  /* 0x7e8000002a00780b */ /* 0x000fe20003fc4000 */
[----:B------:R-:W-:-:S08]  /*56e0*/  FADD R40, R26, 1 ;  /* 0x3f8000001a287421 */ /* 0x000fd00000000000 */
[----:B------:R-:W-:Y:S01]  /*56f0*/  @P4 FMUL R13, R13, 0.25 ;  /* 0x3e8000000d0d4820 */ /* 0x000fe20000400000 */
[----:B------:R-:W-:Y:S01]  /*5700*/  FADD R27, R25, 1 ;  /* 0x3f800000191b7421 */ /* 0x000fe20000000000 */
[----:B------:R-:W0:Y:S01]  /*5710*/  MUFU.RCP R41, R41 ;  /* 0x0000002900297308 */ /* 0x000e220000001000 */
[----:B------:R-:W-:Y:S01]  /*5720*/  @P5 FMUL R6, R6, 0.25 ;  /* 0x3e80000006065820 */ /* 0x000fe20000400000 */
[----:B------:R-:W-:Y:S02]  /*5730*/  FSEL R25, R64, 1, P5 ;  /* 0x3f80000040197808 */ /* 0x000fe40002800000 */
[----:B------:R-:W-:-:S04]  /*5740*/  FSETP.GT.AND P5, PT, R40, 8.50705917302346158658e+37, PT ;  /* 0x7e8000002800780b */ /* 0x000fc80003fa4000 */
[----:B------:R1:W3:Y:S01]  /*5750*/  MUFU.RCP R24, R6 ;  /* 0x0000000600187308 */ /* 0x0002e20000001000 */
[----:B------:R-:W-:Y:S01]  /*5760*/  @P6 FMUL R42, R42, 0.25 ;  /* 0x3e8000002a2a6820 */ /* 0x000fe20000400000 */
[----:B------:R-:W-:-:S06]  /*5770*/  FSEL R58, R64, 1, P6 ;  /* 0x3f800000403a7808 */ /* 0x000fcc0003000000 */
[----:B------:R-:W2:Y:S01]  /*5780*/  MUFU.RCP R13, R13 ;  /* 0x0000000d000d7308 */ /* 0x000ea20000001000 */
[----:B------:R-:W-:Y:S02]  /*5790*/  FSETP.GT.AND P6, PT, R27, 8.50705917302346158658e+37, PT ;  /* 0x7e8000001b00780b */ /* 0x000fe40003fc4000 */
[----:B-1----:R-:W-:Y:S01]  /*57a0*/  FSEL R6, R64, 1, P4 ;  /* 0x3f80000040067808 */ /* 0x002fe20002000000 */
[----:B------:R-:W-:Y:S01]  /*57b0*/  @P5 FMUL R40, R40, 0.25 ;  /* 0x3e80000028285820 */ /* 0x000fe20000400000 */
[----:B0-----:R-:W-:Y:S01]  /*57c0*/  FMUL R56, R41, R44 ;  /* 0x0000002c29387220 */ /* 0x001fe20000400000 */
[----:B------:R-:W-:Y:S01]  /*57d0*/  IADD3 R44, P4, R7, UR4, RZ ;  /* 0x00000004072c7c10 */ /* 0x000fe2000ff9e0ff */
[----:B---3--:R-:W-:-:S03]  /*57e0*/  FMUL R24, R24, R25 ;  /* 0x0000001918187220 */ /* 0x008fc60000400000 */
[----:B------:R-:W0:Y:S01]  /*57f0*/  MUFU.RCP R40, R40 ;  /* 0x0000002800287308 */ /* 0x000e220000001000 */
[----:B--2---:R-:W-:Y:S02]  /*5800*/  FMUL R25, R13, R6 ;  /* 0x000000060d197220 */ /* 0x004fe40000400000 */
[----:B------:R-:W1:Y:S01]  /*5810*/  LDC.64 R6, c[0x0][0x258] ;  /* 0x00009600ff067b82 */ /* 0x000e620000000a00 */
[----:B------:R-:W-:-:S04]  /*5820*/  @P6 FMUL R27, R27, 0.25 ;  /* 0x3e8000001b1b6820 */ /* 0x000fc80000400000 */
[----:B------:R0:W2:Y:S01]  /*5830*/  MUFU.RCP R26, R27 ;  /* 0x0000001b001a7308 */ /* 0x0000a20000001000 */
[C---:B------:R-:W-:Y:S02]  /*5840*/  FSEL R13, R64.reuse, 1, P5 ;  /* 0x3f800000400d7808 */ /* 0x040fe40002800000 */
[----:B------:R-:W-:Y:S02]  /*5850*/  LEA R9, R9, R4, 0xf ;  /* 0x0000000409097211 */ /* 0x000fe400078e78ff */
[----:B------:R-:W-:Y:S01]  /*5860*/  FSEL R41, R64, 1, P6 ;  /* 0x3f80000040297808 */ /* 0x000fe20003000000 */
[----:B------:R-:W-:Y:S01]  /*5870*/  FFMA R57, R43, R45, -R52 ;  /* 0x0000002d2b397223 */ /* 0x000fe20000000834 */
[----:B0-----:R-:W-:Y:S01]  /*5880*/  FMUL R27, R40, R13 ;  /* 0x0000000d281b7220 */ /* 0x001fe20000400000 */
[----:B------:R-:W-:Y:S01]  /*5890*/  LEA R13, R12, R9, 0x7 ;  /* 0x000000090c0d7211 */ /* 0x000fe200078e38ff */
[----:B------:R0:W-:Y:S01]  /*58a0*/  MUFU.RCP R59, R42 ;  /* 0x0000002a003b7308 */ /* 0x0001e20000001000 */
[----:B------:R-:W-:Y:S01]  /*58b0*/  FADD R32, RZ, -R32 ;  /* 0x80000020ff207221 */ /* 0x000fe20000000000 */
[----:B------:R-:W-:Y:S01]  /*58c0*/  FADD R33, RZ, -R33 ;  /* 0x80000021ff217221 */ /* 0x000fe20000000000 */
[----:B--2---:R-:W-:Y:S01]  /*58d0*/  FMUL R26, R26, R41 ;  /* 0x000000291a1a7220 */ /* 0x004fe20000400000 */
[----:B------:R-:W-:-:S02]  /*58e0*/  CS2R R40, SRZ ;  /* 0x0000000000287805 */ /* 0x000fc4000001ff00 */
[----:B------:R-:W-:Y:S02]  /*58f0*/  IADD3.X R45, R10, UR5, RZ, P4, !PT ;  /* 0x000000050a2d7c10 */ /* 0x000fe4000a7fe4ff */
[----:B0-----:R-:W-:Y:S01]  /*5900*/  CS2R R42, SRZ ;  /* 0x00000000002a7805 */ /* 0x001fe2000001ff00 */
[----:B-1----:R-:W-:-:S04]  /*5910*/  IMAD.WIDE R12, R13, 0x4, R6 ;  /* 0x000000040d0c7825 */ /* 0x002fc800078e0206 */
[----:B------:R-:W-:Y:S01]  /*5920*/  FMUL R32, R32, 1.4426950216293334961 ;  /* 0x3fb8aa3b20207820 */ /* 0x000fe20000400000 */
[----:B------:R-:W-:Y:S01]  /*5930*/  FMUL R33, R33, 1.4426950216293334961 ;  /* 0x3fb8aa3b21217820 */ /* 0x000fe20000400000 */
[----:B------:R-:W-:Y:S01]  /*5940*/  FADD R34, RZ, -R34 ;  /* 0x80000022ff227221 */ /* 0x000fe20000000000 */
[----:B------:R0:W2:Y:S01]  /*5950*/  @P0 LDG.E.128 R40, desc[UR6][R44.64] ;  /* 0x000000062c280981 */ /* 0x0000a2000c1e1d00 */
[----:B------:R-:W-:Y:S02]  /*5960*/  FADD R35, RZ, -R35 ;  /* 0x80000023ff237221 */ /* 0x000fe40000000000 */
[----:B------:R-:W-:Y:S01]  /*5970*/  FSETP.GEU.AND P5, PT, R33, -126, PT ;  /* 0xc2fc00002100780b */ /* 0x000fe20003fae000 */
[----:B------:R1:W-:Y:S01]  /*5980*/  @P1 STG.E.128 desc[UR6][R12.64], R24 ;  /* 0x000000180c001986 */ /* 0x0003e2000c101d06 */
[----:B------:R-:W-:Y:S01]  /*5990*/  FSETP.GEU.AND P1, PT, R32, -126, PT ;  /* 0xc2fc00002000780b */ /* 0x000fe20003f2e000 */
[----:B------:R-:W-:Y:S01]  /*59a0*/  FMUL R34, R34, 1.4426950216293334961 ;  /* 0x3fb8aa3b22227820 */ /* 0x000fe20000400000 */
[----:B------:R-:W-:-:S04]  /*59b0*/  FMUL R35, R35, 1.4426950216293334961 ;  /* 0x3fb8aa3b23237820 */ /* 0x000fc80000400000 */
[----:B------:R-:W-:Y:S02]  /*59c0*/  FSETP.GEU.AND P4, PT, R34, -126, PT ;  /* 0xc2fc00002200780b */ /* 0x000fe40003f8e000 */
[----:B------:R-:W-:-:S03]  /*59d0*/  FSETP.GEU.AND P6, PT, R35, -126, PT ;  /* 0xc2fc00002300780b */ /* 0x000fc60003fce000 */
[----:B------:R-:W-:Y:S02]  /*59e0*/  @!P5 FMUL R33, R33, 0.5 ;  /* 0x3f0000002121d820 */ /* 0x000fe40000400000 */
[----:B------:R-:W-:-:S04]  /*59f0*/  @!P1 FMUL R32, R32, 0.5 ;  /* 0x3f00000020209820 */ /* 0x000fc80000400000 */
[----:B------:R-:W3:Y:S02]  /*5a00*/  MUFU.EX2 R10, R32 ;  /* 0x00000020000a7308 */ /* 0x000ee40000000800 */
[----:B------:R-:W-:Y:S02]  /*5a10*/  @!P4 FMUL R34, R34, 0.5 ;  /* 0x3f0000002222c820 */ /* 0x000fe40000400000 */
[----:B------:R-:W-:-:S04]  /*5a20*/  @!P6 FMUL R35, R35, 0.5 ;  /* 0x3f0000002323e820 */ /* 0x000fc80000400000 */
[----:B-1----:R-:W1:Y:S08]  /*5a30*/  MUFU.EX2 R12, R33 ;  /* 0x00000021000c7308 */ /* 0x002e700000000800 */
[----:B------:R-:W0:Y:S01]  /*5a40*/  MUFU.EX2 R25, R34 ;  /* 0x0000002200197308 */ /* 0x000e220000000800 */
[----:B---3--:R-:W-:-:S07]  /*5a50*/  @!P1 FMUL R10, R10, R10 ;  /* 0x0000000a0a0a9220 */ /* 0x008fce0000400000 */
[----:B------:R-:W3:Y:S01]  /*5a60*/  MUFU.EX2 R26, R35 ;  /* 0x00000023001a7308 */ /* 0x000ee20000000800 */
[----:B-1----:R-:W-:Y:S01]  /*5a70*/  @!P5 FMUL R12, R12, R12 ;  /* 0x0000000c0c0cd220 */ /* 0x002fe20000400000 */
[----:B------:R-:W-:-:S03]  /*5a80*/  FADD R13, R10, 1 ;  /* 0x3f8000000a0d7421 */ /* 0x000fc60000000000 */
[----:B------:R-:W-:Y:S01]  /*5a90*/  FADD R33, R12, 1 ;  /* 0x3f8000000c217421 */ /* 0x000fe20000000000 */
[----:B0-----:R-:W-:Y:S01]  /*5aa0*/  @!P4 FMUL R25, R25, R25 ;  /* 0x000000191919c220 */ /* 0x001fe20000400000 */
[----:B------:R-:W-:Y:S01]  /*5ab0*/  FSETP.GT.AND P4, PT, R13, 8.50705917302346158658e+37, PT ;  /* 0x7e8000000d00780b */ /* 0x000fe20003f84000 */
[----:B---3--:R-:W-:Y:S02]  /*5ac0*/  @!P6 FMUL R26, R26, R26 ;  /* 0x0000001a1a1ae220 */ /* 0x008fe40000400000 */
[----:B------:R-:W-:Y:S01]  /*5ad0*/  FSETP.GT.AND P6, PT, R33, 8.50705917302346158658e+37, PT ;  /* 0x7e8000002100780b */ /* 0x000fe20003fc4000 */
[----:B-----5:R-:W-:Y:S01]  /*5ae0*/  FADD R36, RZ, -R36 ;  /* 0x80000024ff247221 */ /* 0x020fe20000000000 */
[----:B------:R-:W-:-:S03]  /*5af0*/  FADD R37, RZ, -R37 ;  /* 0x80000025ff257221 */ /* 0x000fc60000000000 */
[----:B------:R-:W-:Y:S01]  /*5b00*/  FMUL R36, R36, 1.4426950216293334961 ;  /* 0x3fb8aa3b24247820 */ /* 0x000fe20000400000 */
[----:B------:R-:W-:-:S04]  /*5b10*/  FMUL R37, R37, 1.4426950216293334961 ;  /* 0x3fb8aa3b25257820 */ /* 0x000fc80000400000 */
[----:B------:R-:W-:Y:S02]  /*5b20*/  FSETP.GEU.AND P1, PT, R36, -126, PT ;  /* 0xc2fc00002400780b */ /* 0x000fe40003f2e000 */
[----:B------:R-:W-:Y:S01]  /*5b30*/  FSETP.GEU.AND P5, PT, R37, -126, PT ;  /* 0xc2fc00002500780b */ /* 0x000fe20003fae000 */
[----:B------:R-:W-:Y:S01]  /*5b40*/  FADD R15, RZ, -R15 ;  /* 0x8000000fff0f7221 */ /* 0x000fe20000000000 */
[----:B------:R-:W-:Y:S01]  /*5b50*/  @P4 FMUL R13, R13, 0.25 ;  /* 0x3e8000000d0d4820 */ /* 0x000fe20000400000 */
[----:B------:R-:W-:Y:S02]  /*5b60*/  @P6 FMUL R33, R33, 0.25 ;  /* 0x3e80000021216820 */ /* 0x000fe40000400000 */
[----:B------:R-:W-:Y:S01]  /*5b70*/  FMUL R12, R15, 1.4426950216293334961 ;  /* 0x3fb8aa3b0f0c7820 */ /* 0x000fe20000400000 */
[----:B------:R-:W-:-:S05]  /*5b80*/  FSEL R32, R64, 1, P4 ;  /* 0x3f80000040207808 */ /* 0x000fca0002000000 */
[----:B------:R-:W-:Y:S01]  /*5b90*/  @!P1 FMUL R36, R36, 0.5 ;  /* 0x3f00000024249820 */ /* 0x000fe20000400000 */
[----:B------:R-:W-:Y:S01]  /*5ba0*/  MUFU.RCP R13, R13 ;  /* 0x0000000d000d7308 */ /* 0x000fe20000001000 */
[----:B------:R-:W-:Y:S01]  /*5bb0*/  @!P5 FMUL R37, R37, 0.5 ;  /* 0x3f0000002525d820 */ /* 0x000fe20000400000 */
[----:B------:R-:W-:-:S06]  /*5bc0*/  FSETP.GEU.AND P4, PT, R12, -126, PT ;  /* 0xc2fc00000c00780b */ /* 0x000fcc0003f8e000 */
[----:B------:R-:W0:Y:S01]  /*5bd0*/  MUFU.EX2 R4, R36 ;  /* 0x0000002400047308 */ /* 0x000e220000000800 */
[----:B------:R-:W-:-:S07]  /*5be0*/  FADD R16, RZ, -R16 ;  /* 0x80000010ff107221 */ /* 0x000fce0000000000 */
[----:B------:R-:W1:Y:S01]  /*5bf0*/  MUFU.RCP R33, R33 ;  /* 0x0000002100217308 */ /* 0x000e620000001000 */
[----:B------:R-:W-:-:S07]  /*5c00*/  FADD R25, R25, 1 ;  /* 0x3f80000019197421 */ /* 0x000fce0000000000 */
[----:B------:R-:W3:Y:S01]  /*5c10*/  MUFU.EX2 R10, R37 ;  /* 0x00000025000a7308 */ /* 0x000ee20000000800 */
[----:B------:R-:W-:Y:S01]  /*5c20*/  FMUL R24, R16, 1.4426950216293334961 ;  /* 0x3fb8aa3b10187820 */ /* 0x000fe20000400000 */
[----:B------:R-:W-:Y:S01]  /*5c30*/  FSEL R16, R64, 1, P6 ;  /* 0x3f80000040107808 */ /* 0x000fe20003000000 */
[----:B0-----:R-:W-:Y:S01]  /*5c40*/  @!P1 FMUL R4, R4, R4 ;  /* 0x0000000404049220 */ /* 0x001fe20000400000 */
[----:B------:R-:W-:Y:S01]  /*5c50*/  @!P4 FMUL R12, R12, 0.5 ;  /* 0x3f0000000c0cc820 */ /* 0x000fe20000400000 */
[----:B------:R-:W-:Y:S01]  /*5c60*/  FADD R26, R26, 1 ;  /* 0x3f8000001a1a7421 */ /* 0x000fe20000000000 */
[----:B------:R-:W-:Y:S01]  /*5c70*/  FSETP.GT.AND P1, PT, R25, 8.50705917302346158658e+37, PT ;  /* 0x7e8000001900780b */ /* 0x000fe20003f24000 */
[----:B------:R-:W-:Y:S01]  /*5c80*/  FMUL R15, R13, R32 ;  /* 0x000000200d0f7220 */ /* 0x000fe20000400000 */
[----:B------:R-:W-:Y:S01]  /*5c90*/  FSETP.GEU.AND P6, PT, R24, -126, PT ;  /* 0xc2fc00001800780b */ /* 0x000fe20003fce000 */
[----:B-1----:R-:W-:Y:S02]  /*5ca0*/  FMUL R13, R33, R16 ;  /* 0x00000010210d7220 */ /* 0x002fe40000400000 */
[----:B------:R-:W0:Y:S01]  /*5cb0*/  MUFU.EX2 R16, R12 ;  /* 0x0000000c00107308 */ /* 0x000e220000000800 */
[----:B------:R-:W-:Y:S01]  /*5cc0*/  FADD R17, RZ, -R17 ;  /* 0x80000011ff117221 */ /* 0x000fe20000000000 */
[----:B---3--:R-:W-:Y:S01]  /*5cd0*/  @!P5 FMUL R10, R10, R10 ;  /* 0x0000000a0a0ad220 */ /* 0x008fe20000400000 */
[----:B------:R-:W-:-:S02]  /*5ce0*/  FSETP.GT.AND P5, PT, R26, 8.50705917302346158658e+37, PT ;  /* 0x7e8000001a00780b */ /* 0x000fc40003fa4000 */
[----:B------:R-:W-:Y:S01]  /*5cf0*/  FMUL R32, R17, 1.4426950216293334961 ;  /* 0x3fb8aa3b11207820 */ /* 0x000fe20000400000 */
[----:B------:R-:W-:Y:S01]  /*5d00*/  FADD R18, RZ, -R18 ;  /* 0x80000012ff127221 */ /* 0x000fe20000000000 */
[----:B------:R-:W-:Y:S01]  /*5d10*/  FADD R19, RZ, -R19 ;  /* 0x80000013ff137221 */ /* 0x000fe20000000000 */
[----:B------:R-:W-:Y:S01]  /*5d20*/  @P1 FMUL R25, R25, 0.25 ;  /* 0x3e80000019191820 */ /* 0x000fe20000400000 */
[----:B------:R-:W-:Y:S01]  /*5d30*/  FSEL R36, R64, 1, P1 ;  /* 0x3f80000040247808 */ /* 0x000fe20000800000 */
[----:B------:R-:W-:Y:S01]  /*5d40*/  FMUL R18, R18, 1.4426950216293334961 ;  /* 0x3fb8aa3b12127820 */ /* 0x000fe20000400000 */
[----:B------:R-:W-:Y:S01]  /*5d50*/  FSETP.GEU.AND P1, PT, R32, -126, PT ;  /* 0xc2fc00002000780b */ /* 0x000fe20003f2e000 */
[----:B------:R-:W-:Y:S01]  /*5d60*/  FMUL R34, R19, 1.4426950216293334961 ;  /* 0x3fb8aa3b13227820 */ /* 0x000fe20000400000 */
[----:B------:R-:W-:Y:S01]  /*5d70*/  @!P6 FMUL R24, R24, 0.5 ;  /* 0x3f0000001818e820 */ /* 0x000fe20000400000 */
[----:B------:R-:W-:Y:S01]  /*5d80*/  FSEL R37, R64, 1, P5 ;  /* 0x3f80000040257808 */ /* 0x000fe20002800000 */
[----:B0-----:R-:W-:Y:S01]  /*5d90*/  @!P4 FMUL R16, R16, R16 ;  /* 0x000000101010c220 */ /* 0x001fe20000400000 */
[----:B------:R-:W-:Y:S01]  /*5da0*/  @P5 FMUL R26, R26, 0.25 ;  /* 0x3e8000001a1a5820 */ /* 0x000fe20000400000 */
[----:B------:R-:W0:Y:S01]  /*5db0*/  MUFU.EX2 R17, R24 ;  /* 0x0000001800117308 */ /* 0x000e220000000800 */
[----:B------:R-:W-:-:S02]  /*5dc0*/  FSETP.GEU.AND P5, PT, R18, -126, PT ;  /* 0xc2fc00001200780b */ /* 0x000fc40003fae000 */
[----:B------:R-:W-:Y:S01]  /*5dd0*/  FSETP.GEU.AND P4, PT, R34, -126, PT ;  /* 0xc2fc00002200780b */ /* 0x000fe20003f8e000 */
[----:B------:R-:W-:-:S03]  /*5de0*/  FADD R20, RZ, -R20 ;  /* 0x80000014ff147221 */ /* 0x000fc60000000000 */
[----:B------:R-:W-:Y:S01]  /*5df0*/  @!P1 FMUL R32, R32, 0.5 ;  /* 0x3f00000020209820 */ /* 0x000fe20000400000 */
[----:B------:R-:W-:-:S03]  /*5e00*/  FMUL R20, R20, 1.4426950216293334961 ;  /* 0x3fb8aa3b14147820 */ /* 0x000fc60000400000 */
[----:B------:R-:W1:Y:S03]  /*5e10*/  MUFU.EX2 R33, R32 ;  /* 0x0000002000217308 */ /* 0x000e660000000800 */
[----:B------:R-:W-:Y:S02]  /*5e20*/  @!P5 FMUL R18, R18, 0.5 ;  /* 0x3f0000001212d820 */ /* 0x000fe40000400000 */
[----:B------:R-:W-:Y:S01]  /*5e30*/  @!P4 FMUL R34, R34, 0.5 ;  /* 0x3f0000002222c820 */ /* 0x000fe20000400000 */
[----:B0-----:R-:W-:Y:S01]  /*5e40*/  @!P6 FMUL R17, R17, R17 ;  /* 0x000000111111e220 */ /* 0x001fe20000400000 */
[----:B------:R-:W-:Y:S01]  /*5e50*/  FSETP.GEU.AND P6, PT, R20, -126, PT ;  /* 0xc2fc00001400780b */ /* 0x000fe20003fce000 */
[----:B------:R-:W0:Y:S01]  /*5e60*/  MUFU.EX2 R19, R18 ;  /* 0x0000001200137308 */ /* 0x000e220000000800 */
[----:B------:R-:W-:Y:S01]  /*5e70*/  FADD R21, RZ, -R21 ;  /* 0x80000015ff157221 */ /* 0x000fe20000000000 */
[----:B------:R-:W-:-:S06]  /*5e80*/  FADD R22, RZ, -R22 ;  /* 0x80000016ff167221 */ /* 0x000fcc0000000000 */
[----:B------:R-:W3:Y:S01]  /*5e90*/  MUFU.EX2 R34, R34 ;  /* 0x0000002200227308 */ /* 0x000ee20000000800 */
[----:B------:R-:W-:Y:S01]  /*5ea0*/  FMUL R21, R21, 1.4426950216293334961 ;  /* 0x3fb8aa3b15157820 */ /* 0x000fe20000400000 */
[----:B------:R-:W-:Y:S01]  /*5eb0*/  FADD R61, RZ, -R61 ;  /* 0x8000003dff3d7221 */ /* 0x000fe20000000000 */
[----:B-1----:R-:W-:Y:S01]  /*5ec0*/  @!P1 FMUL R33, R33, R33 ;  /* 0x0000002121219220 */ /* 0x002fe20000400000 */
[----:B------:R-:W-:Y:S01]  /*5ed0*/  FMUL R22, R22, 1.4426950216293334961 ;  /* 0x3fb8aa3b16167820 */ /* 0x000fe20000400000 */
[----:B------:R-:W-:Y:S01]  /*5ee0*/  @!P6 FMUL R20, R20, 0.5 ;  /* 0x3f0000001414e820 */ /* 0x000fe20000400000 */
[----:B------:R-:W-:Y:S01]  /*5ef0*/  FSETP.GEU.AND P1, PT, R21, -126, PT ;  /* 0xc2fc00001500780b */ /* 0x000fe20003f2e000 */
[----:B------:R-:W-:Y:S01]  /*5f00*/  FMUL R61, R61, 1.4426950216293334961 ;  /* 0x3fb8aa3b3d3d7820 */ /* 0x000fe20000400000 */
[----:B0-----:R-:W-:Y:S01]  /*5f10*/  @!P5 FMUL R19, R19, R19 ;  /* 0x000000131313d220 */ /* 0x001fe20000400000 */
[----:B------:R-:W0:Y:S01]  /*5f20*/  MUFU.EX2 R32, R20 ;  /* 0x0000001400207308 */ /* 0x000e220000000800 */
[----:B------:R-:W-:Y:S01]  /*5f30*/  FSETP.GEU.AND P5, PT, R22, -126, PT ;  /* 0xc2fc00001600780b */ /* 0x000fe20003fae000 */
[----:B---3--:R-:W-:Y:S01]  /*5f40*/  @!P4 FMUL R34, R34, R34 ;  /* 0x000000222222c220 */ /* 0x008fe20000400000 */
[----:B------:R-:W-:Y:S01]  /*5f50*/  FSETP.GEU.AND P4, PT, R61, -126, PT ;  /* 0xc2fc00003d00780b */ /* 0x000fe20003f8e000 */
[----:B------:R-:W-:-:S06]  /*5f60*/  FADD R60, RZ, -R60 ;  /* 0x8000003cff3c7221 */ /* 0x000fcc0000000000 */
[----:B------:R-:W-:Y:S01]  /*5f70*/  @!P1 FMUL R21, R21, 0.5 ;  /* 0x3f00000015159820 */ /* 0x000fe20000400000 */
[----:B------:R-:W-:-:S03]  /*5f80*/  FMUL R60, R60, 1.4426950216293334961 ;  /* 0x3fb8aa3b3c3c7820 */ /* 0x000fc60000400000 */
[----:B------:R-:W1:Y:S01]  /*5f90*/  MUFU.EX2 R18, R21 ;  /* 0x0000001500127308 */ /* 0x000e620000000800 */
[----:B------:R-:W-:Y:S01]  /*5fa0*/  @!P5 FMUL R22, R22, 0.5 ;  /* 0x3f0000001616d820 */ /* 0x000fe20000400000 */
[----:B0-----:R-:W-:Y:S01]  /*5fb0*/  @!P6 FMUL R32, R32, R32 ;  /* 0x000000202020e220 */ /* 0x001fe20000400000 */
[----:B------:R-:W-:Y:S01]  /*5fc0*/  FSETP.GEU.AND P6, PT, R60, -126, PT ;  /* 0xc2fc00003c00780b */ /* 0x000fe20003fce000 */
[----:B------:R-:W-:Y:S01]  /*5fd0*/  @!P4 FMUL R61, R61, 0.5 ;  /* 0x3f0000003d3dc820 */ /* 0x000fe20000400000 */
[----:B------:R-:W-:-:S03]  /*5fe0*/  FADD R23, RZ, -R23 ;  /* 0x80000017ff177221 */ /* 0x000fc60000000000 */
[----:B------:R-:W0:Y:S01]  /*5ff0*/  MUFU.EX2 R22, R22 ;  /* 0x0000001600167308 */ /* 0x000e220000000800 */
[----:B------:R-:W-:-:S07]  /*6000*/  FMUL R35, R23, 1.4426950216293334961 ;  /* 0x3fb8aa3b17237820 */ /* 0x000fce0000400000 */
[----:B------:R-:W3:Y:S01]  /*6010*/  MUFU.EX2 R20, R61 ;  /* 0x0000003d00147308 */ /* 0x000ee20000000800 */
[----:B------:R-:W-:Y:S01]  /*6020*/  FADD R62, RZ, -R62 ;  /* 0x8000003eff3e7221 */ /* 0x000fe20000000000 */
[----:B-1----:R-:W-:Y:S01]  /*6030*/  @!P1 FMUL R18, R18, R18 ;  /* 0x0000001212129220 */ /* 0x002fe20000400000 */
[----:B------:R-:W-:Y:S01]  /*6040*/  FSETP.GEU.AND P1, PT, R35, -126, PT ;  /* 0xc2fc00002300780b */ /* 0x000fe20003f2e000 */
[----:B------:R-:W-:Y:S01]  /*6050*/  @!P6 FMUL R60, R60, 0.5 ;  /* 0x3f0000003c3ce820 */ /* 0x000fe20000400000 */
[----:B------:R-:W-:Y:S01]  /*6060*/  FMUL R12, R62, 1.4426950216293334961 ;  /* 0x3fb8aa3b3e0c7820 */ /* 0x000fe20000400000 */
[----:B------:R-:W-:Y:S01]  /*6070*/  FADD R16, R16, 1 ;  /* 0x3f80000010107421 */ /* 0x000fe20000000000 */
[----:B0-----:R-:W-:Y:S01]  /*6080*/  @!P5 FMUL R22, R22, R22 ;  /* 0x000000161616d220 */ /* 0x001fe20000400000 */
[----:B------:R-:W0:Y:S02]  /*6090*/  MUFU.EX2 R23, R60 ;  /* 0x0000003c00177308 */ /* 0x000e240000000800 */
[----:B------:R-:W-:Y:S01]  /*60a0*/  FSETP.GEU.AND P5, PT, R12, -126, PT ;  /* 0xc2fc00000c00780b */ /* 0x000fe20003fae000 */
[----:B---3--:R-:W-:Y:S01]  /*60b0*/  @!P4 FMUL R20, R20, R20 ;  /* 0x000000141414c220 */ /* 0x008fe20000400000 */
[----:B------:R-:W-:-:S04]  /*60c0*/  FSETP.GT.AND P4, PT, R16, 8.50705917302346158658e+37, PT ;  /* 0x7e8000001000780b */ /* 0x000fc80003f84000 */
[----:B------:R-:W-:Y:S01]  /*60d0*/  @!P1 FMUL R35, R35, 0.5 ;  /* 0x3f00000023239820 */ /* 0x000fe20000400000 */
[----:B------:R-:W-:-:S03]  /*60e0*/  FADD R17, R17, 1 ;  /* 0x3f80000011117421 */ /* 0x000fc60000000000 */
[----:B------:R-:W1:Y:S03]  /*60f0*/  MUFU.EX2 R24, R35 ;  /* 0x0000002300187308 */ /* 0x000e660000000800 */
[----:B------:R-:W-:Y:S01]  /*6100*/  @!P5 FMUL R12, R12, 0.5 ;  /* 0x3f0000000c0cd820 */ /* 0x000fe20000400000 */
[----:B0-----:R-:W-:Y:S01]  /*6110*/  @!P6 FMUL R23, R23, R23 ;  /* 0x000000171717e220 */ /* 0x001fe20000400000 */
[----:B------:R-:W-:-:S03]  /*6120*/  FSETP.GT.AND P6, PT, R17, 8.50705917302346158658e+37, PT ;  /* 0x7e8000001100780b */ /* 0x000fc60003fc4000 */
[----:B------:R-:W0:Y:S01]  /*6130*/  MUFU.RCP R25, R25 ;  /* 0x0000001900197308 */ /* 0x000e220000001000 */
[----:B------:R-:W-:Y:S01]  /*6140*/  @P4 FMUL R16, R16, 0.25 ;  /* 0x3e80000010104820 */ /* 0x000fe20000400000 */
[----:B------:R-:W-:-:S06]  /*6150*/  FADD R21, R33, 1 ;  /* 0x3f80000021157421 */ /* 0x000fcc0000000000 */
[----:B------:R-:W3:Y:S01]  /*6160*/  MUFU.EX2 R12, R12 ;  /* 0x0000000c000c7308 */ /* 0x000ee20000000800 */
[----:B-1----:R-:W-:-:S07]  /*6170*/  @!P1 FMUL R24, R24, R24 ;  /* 0x0000001818189220 */ /* 0x002fce0000400000 */
[----:B------:R-:W1:Y:S01]  /*6180*/  MUFU.RCP R16, R16 ;  /* 0x0000001000107308 */ /* 0x000e620000001000 */
[----:B------:R-:W-:Y:S01]  /*6190*/  FSETP.GT.AND P1, PT, R21, 8.50705917302346158658e+37, PT ;  /* 0x7e8000001500780b */ /* 0x000fe20003f24000 */
[----:B------:R-:W-:Y:S01]  /*61a0*/  @P6 FMUL R17, R17, 0.25 ;  /* 0x3e80000011116820 */ /* 0x000fe20000400000 */
[----:B0-----:R-:W-:Y:S01]  /*61b0*/  FMUL R35, R25, R36 ;  /* 0x0000002419237220 */ /* 0x001fe20000400000 */
[----:B------:R-:W-:Y:S01]  /*61c0*/  FSEL R25, R64, 1, P4 ;  /* 0x3f80000040197808 */ /* 0x000fe20002000000 */
[----:B------:R-:W-:-:S03]  /*61d0*/  FADD R19, R19, 1 ;  /* 0x3f80000013137421 */ /* 0x000fc60000000000 */
[----:B------:R-:W0:Y:S01]  /*61e0*/  MUFU.RCP R26, R26 ;  /* 0x0000001a001a7308 */ /* 0x000e220000001000 */
[----:B------:R-:W-:Y:S01]  /*61f0*/  FADD R34, R34, 1 ;  /* 0x3f80000022227421 */ /* 0x000fe20000000000 */
[----:B---3--:R-:W-:Y:S01]  /*6200*/  @!P5 FMUL R12, R12, R12 ;  /* 0x0000000c0c0cd220 */ /* 0x008fe20000400000 */
[----:B------:R-:W-:Y:S01]  /*6210*/  FSETP.GT.AND P5, PT, R19, 8.50705917302346158658e+37, PT ;  /* 0x7e8000001300780b */ /* 0x000fe20003fa4000 */
[----:B-1----:R-:W-:-:S04]  /*6220*/  FMUL R16, R16, R25 ;  /* 0x0000001910107220 */ /* 0x002fc80000400000 */
[----:B------:R-:W1:Y:S01]  /*6230*/  MUFU.RCP R17, R17 ;  /* 0x0000001100117308 */ /* 0x000e620000001000 */
[----:B------:R-:W-:Y:S01]  /*6240*/  FADD R25, R18, 1 ;  /* 0x3f80000012197421 */ /* 0x000fe20000000000 */
[----:B------:R-:W-:Y:S01]  /*6250*/  FSETP.GT.AND P4, PT, R34, 8.50705917302346158658e+37, PT ;  /* 0x7e8000002200780b */ /* 0x000fe20003f84000 */
[----:B------:R-:W-:Y:S01]  /*6260*/  @P1 FMUL R21, R21, 0.25 ;  /* 0x3e80000015151820 */ /* 0x000fe20000400000 */
[----:B------:R-:W-:Y:S02]  /*6270*/  FSEL R36, R64, 1, P1 ;  /* 0x3f80000040247808 */ /* 0x000fe40000800000 */
[----:B------:R-:W-:Y:S01]  /*6280*/  FSETP.GT.AND P1, PT, R25, 8.50705917302346158658e+37, PT ;  /* 0x7e8000001900780b */ /* 0x000fe20003f24000 */
[----:B0-----:R-:W-:Y:S01]  /*6290*/  FMUL R33, R26, R37 ;  /* 0x000000251a217220 */ /* 0x001fe20000400000 */
[C---:B------:R-:W-:Y:S01]  /*62a0*/  FSEL R26, R64.reuse, 1, P6 ;  /* 0x3f800000401a7808 */ /* 0x040fe20003000000 */
[----:B------:R-:W-:Y:S01]  /*62b0*/  @P5 FMUL R19, R19, 0.25 ;  /* 0x3e80000013135820 */ /* 0x000fe20000400000 */
[----:B------:R-:W-:-:S03]  /*62c0*/  FSEL R44, R64, 1, P5 ;  /* 0x3f800000402c7808 */ /* 0x000fc60002800000 */
[----:B-1----:R-:W-:Y:S02]  /*62d0*/  FMUL R17, R17, R26 ;  /* 0x0000001a11117220 */ /* 0x002fe40000400000 */
[----:B------:R-:W-:Y:S01]  /*62e0*/  @P4 FMUL R34, R34, 0.25 ;  /* 0x3e80000022224820 */ /* 0x000fe20000400000 */
[----:B------:R-:W-:Y:S01]  /*62f0*/  FADD R26, R22, 1 ;  /* 0x3f800000161a7421 */ /* 0x000fe20000000000 */
[----:B------:R-:W-:Y:S02]  /*6300*/  MUFU.RCP R19, R19 ;  /* 0x0000001300137308 */ /* 0x000fe40000001000 */
[----:B------:R-:W-:Y:S01]  /*6310*/  @P1 FMUL R25, R25, 0.25 ;  /* 0x3e80000019191820 */ /* 0x000fe20000400000 */
[----:B------:R-:W-:Y:S01]  /*6320*/  FADD R32, R32, 1 ;  /* 0x3f80000020207421 */ /* 0x000fe20000000000 */
[----:B------:R-:W-:-:S04]  /*6330*/  FSETP.GT.AND P5, PT, R26, 8.50705917302346158658e+37, PT ;  /* 0x7e8000001a00780b */ /* 0x000fc80003fa4000 */
[----:B------:R0:W1:Y:S01]  /*6340*/  MUFU.RCP R37, R34 ;  /* 0x0000002200257308 */ /* 0x0000620000001000 */
[----:B------:R-:W-:Y:S02]  /*6350*/  FSETP.GT.AND P6, PT, R32, 8.50705917302346158658e+37, PT ;  /* 0x7e8000002000780b */ /* 0x000fe40003fc4000 */
[----:B------:R-:W-:-:S05]  /*6360*/  FSEL R22, R64, 1, P4 ;  /* 0x3f80000040167808 */ /* 0x000fca0002000000 */
[----:B------:R-:W3:Y:S08]  /*6370*/  MUFU.RCP R21, R21 ;  /* 0x0000001500157308 */ /* 0x000ef00000001000 */
[----:B------:R-:W5:Y:S01]  /*6380*/  MUFU.RCP R25, R25 ;  /* 0x0000001900197308 */ /* 0x000f620000001000 */
[----:B0-----:R-:W-:Y:S01]  /*6390*/  FADD R34, R20, 1 ;  /* 0x3f80000014227421 */ /* 0x001fe20000000000 */
[----:B------:R-:W-:Y:S01]  /*63a0*/  @P5 FMUL R26, R26, 0.25 ;  /* 0x3e8000001a1a5820 */ /* 0x000fe20000400000 */
[----:B-1----:R-:W-:Y:S01]  /*63b0*/  FMUL R20, R37, R22 ;  /* 0x0000001625147220 */ /* 0x002fe20000400000 */
[----:B------:R-:W-:Y:S01]  /*63c0*/  FMUL R19, R19, R44 ;  /* 0x0000002c13137220 */ /* 0x000fe20000400000 */
[----:B------:R-:W-:Y:S01]  /*63d0*/  FSEL R22, R64, 1, P1 ;  /* 0x3f80000040167808 */ /* 0x000fe20000800000 */
[----:B------:R-:W0:Y:S01]  /*63e0*/  S2R R44, SR_TID.X ;  /* 0x00000000002c7919 */ /* 0x000e220000002100 */
[----:B---3--:R-:W-:Y:S01]  /*63f0*/  FMUL R18, R21, R36 ;  /* 0x0000002415127220 */ /* 0x008fe20000400000 */
[----:B------:R-:W1:Y:S01]  /*6400*/  MUFU.RCP R26, R26 ;  /* 0x0000001a001a7308 */ /* 0x000e620000001000 */
[----:B------:R-:W-:Y:S01]  /*6410*/  @P6 FMUL R32, R32, 0.25 ;  /* 0x3e80000020206820 */ /* 0x000fe20000400000 */
[----:B------:R-:W-:Y:S01]  /*6420*/  FSEL R21, R64, 1, P6 ;  /* 0x3f80000040157808 */ /* 0x000fe20003000000 */
[----:B------:R-:W-:Y:S01]  /*6430*/  FADD R38, RZ, -R38 ;  /* 0x80000026ff267221 */ /* 0x000fe20000000000 */
[----:B------:R-:W-:Y:S01]  /*6440*/  FSETP.GT.AND P6, PT, R34, 8.50705917302346158658e+37, PT ;  /* 0x7e8000002200780b */ /* 0x000fe20003fc4000 */
[----:B-----5:R-:W-:Y:S01]  /*6450*/  FMUL R22, R25, R22 ;  /* 0x0000001619167220 */ /* 0x020fe20000400000 */
[----:B------:R-:W-:Y:S01]  /*6460*/  FADD R25, R23, 1 ;  /* 0x3f80000017197421 */ /* 0x000fe20000000000 */
[----:B------:R-:W-:Y:S01]  /*6470*/  FSEL R23, R64, 1, P5 ;  /* 0x3f80000040177808 */ /* 0x000fe20002800000 */
[----:B------:R-:W-:Y:S01]  /*6480*/  FMUL R38, R38, 1.4426950216293334961 ;  /* 0x3fb8aa3b26267820 */ /* 0x000fe20000400000 */
[----:B------:R-:W3:Y:S02]  /*6490*/  S2UR UR5, SR_CgaCtaId ;  /* 0x00000000000579c3 */ /* 0x000ee40000008800 */
[----:B------:R-:W-:Y:S01]  /*64a0*/  FSETP.GT.AND P5, PT, R25, 8.50705917302346158658e+37, PT ;  /* 0x7e8000001900780b */ /* 0x000fe20003fa4000 */
[----:B------:R-:W-:Y:S01]  /*64b0*/  FADD R39, RZ, -R39 ;  /* 0x80000027ff277221 */ /* 0x000fe20000000000 */
[----:B------:R-:W-:Y:S01]  /*64c0*/  FSETP.GEU.AND P4, PT, R38, -126, PT ;  /* 0xc2fc00002600780b */ /* 0x000fe20003f8e000 */
[----:B-1----:R-:W-:-:S03]  /*64d0*/  FMUL R23, R26, R23 ;  /* 0x000000171a177220 */ /* 0x002fc60000400000 */
[----:B------:R-:W-:Y:S01]  /*64e0*/  @P6 FMUL R34, R34, 0.25 ;  /* 0x3e80000022226820 */ /* 0x000fe20000400000 */
[----:B------:R-:W-:Y:S01]  /*64f0*/  FMUL R39, R39, 1.4426950216293334961 ;  /* 0x3fb8aa3b27277820 */ /* 0x000fe20000400000 */
[----:B------:R-:W-:Y:S01]  /*6500*/  FADD R26, R24, 1 ;  /* 0x3f800000181a7421 */ /* 0x000fe20000000000 */
[----:B------:R-:W1:Y:S01]  /*6510*/  MUFU.RCP R32, R32 ;  /* 0x0000002000207308 */ /* 0x000e620000001000 */
[----:B------:R-:W-:Y:S02]  /*6520*/  FSEL R36, R64, 1, P5 ;  /* 0x3f80000040247808 */ /* 0x000fe40002800000 */
[----:B------:R-:W-:Y:S01]  /*6530*/  FSETP.GEU.AND P1, PT, R39, -126, PT ;  /* 0xc2fc00002700780b */ /* 0x000fe20003f2e000 */
[----:B------:R-:W-:Y:S01]  /*6540*/  @P5 FMUL R25, R25, 0.25 ;  /* 0x3e80000019195820 */ /* 0x000fe20000400000 */
[----:B------:R-:W-:-:S03]  /*6550*/  FSETP.GT.AND P5, PT, R26, 8.50705917302346158658e+37, PT ;  /* 0x7e8000001a00780b */ /* 0x000fc60003fa4000 */
[----:B------:R-:W5:Y:S01]  /*6560*/  MUFU.RCP R34, R34 ;  /* 0x0000002200227308 */ /* 0x000f620000001000 */
[----:B------:R-:W-:Y:S01]  /*6570*/  @!P4 FMUL R38, R38, 0.5 ;  /* 0x3f0000002626c820 */ /* 0x000fe20000400000 */
[----:B------:R-:W-:Y:S01]  /*6580*/  FMUL R59, R59, R58 ;  /* 0x0000003a3b3b7220 */ /* 0x000fe20000400000 */
[----:B------:R-:W-:Y:S01]  /*6590*/  UMOV UR4, 0x400 ;  /* 0x0000040000047882 */ /* 0x000fe20000000000 */
[----:B0-----:R-:W-:Y:S02]  /*65a0*/  SHF.R.U32.HI R45, RZ, 0x6, R44 ;  /* 0x00000006ff2d7819 */ /* 0x001fe4000001162c */
[----:B------:R-:W-:Y:S02]  /*65b0*/  SHF.L.U32 R24, R44, 0x6, RZ ;  /* 0x000000062c187819 */ /* 0x000fe400000006ff */
[----:B------:R0:W0:Y:S01]  /*65c0*/  MUFU.EX2 R58, R38 ;  /* 0x00000026003a7308 */ /* 0x0000220000000800 */
[----:B------:R-:W-:Y:S01]  /*65d0*/  FSEL R37, R64, 1, P6 ;  /* 0x3f80000040257808 */ /* 0x000fe20003000000 */
[----:B---3--:R-:W-:Y:S01]  /*65e0*/  UPRMT UR4, UR5, 0x654, UR4 ;  /* 0x0000065405047896 */ /* 0x008fe20008000004 */
[----:B-1----:R-:W-:Y:S01]  /*65f0*/  FMUL R21, R32, R21 ;  /* 0x0000001520157220 */ /* 0x002fe20000400000 */
[----:B------:R-:W-:Y:S01]  /*6600*/  SGXT.U32 R45, R45, 0x2 ;  /* 0x000000022d2d781a */ /* 0x000fe20000000000 */
[----:B------:R-:W-:Y:S01]  /*6610*/  @!P1 FMUL R39, R39, 0.5 ;  /* 0x3f00000027279820 */ /* 0x000fe20000400000 */
[----:B------:R-:W-:Y:S01]  /*6620*/  LOP3.LUT R32, R24, 0xfc0, RZ, 0xc0, !PT ;  /* 0x00000fc018207812 */ /* 0x000fe200078ec0ff */
[----:B------:R-:W-:Y:S01]  /*6630*/  @P5 FMUL R26, R26, 0.25 ;  /* 0x3e8000001a1a5820 */ /* 0x000fe20000400000 */
[-C--:B------:R-:W-:Y:S01]  /*6640*/  FFMA R65, R65, R11.reuse, R70 ;  /* 0x0000000b41417223 */ /* 0x080fe20000000046 */
[-C--:B------:R-:W-:Y:S01]  /*6650*/  FFMA R72, R67, R11.reuse, R72 ;  /* 0x0000000b43487223 */ /* 0x080fe20000000048 */
[-C--:B------:R-:W-:Y:S01]  /*6660*/  FFMA R71, R96, R11.reuse, R71 ;  /* 0x0000000b60477223 */ /* 0x080fe20000000047 */
[----:B------:R-:W-:Y:S01]  /*6670*/  FFMA R86, R91, R11, R86 ;  /* 0x0000000b5b567223 */ /* 0x000fe20000000056 */
[----:B-----5:R-:W-:Y:S01]  /*6680*/  FMUL R24, R34, R37 ;  /* 0x0000002522187220 */ /* 0x020fe20000400000 */
[----:B------:R-:W-:Y:S01]  /*6690*/  FFMA R27, R59, R47, -R68 ;  /* 0x0000002f3b1b7223 */ /* 0x000fe20000000844 */
[C---:B------:R-:W-:Y:S01]  /*66a0*/  LOP3.LUT R11, R32.reuse, R45, RZ, 0xfc, !PT ;  /* 0x0000002d200b7212 */ /* 0x040fe200078efcff */
[----:B------:R1:W-:Y:S01]  /*66b0*/  MUFU.EX2 R59, R39 ;  /* 0x00000027003b7308 */ /* 0x0003e20000000800 */
[----:B------:R-:W-:-:S02]  /*66c0*/  LEA.HI R34, R32, UR4, RZ, 0x1e ;  /* 0x0000000420227c11 */ /* 0x000fc4000f8ff0ff */
[----:B0-----:R-:W-:Y:S01]  /*66d0*/  LOP3.LUT R38, R32, 0x20, RZ, 0xfc, !PT ;  /* 0x0000002020267812 */ /* 0x001fe200078efcff */
[----:B------:R-:W-:Y:S01]  /*66e0*/  FADD R62, R4, 1 ;  /* 0x3f800000043e7421 */ /* 0x000fe20000000000 */
[----:B------:R-:W-:Y:S01]  /*66f0*/  LOP3.LUT R37, R32, 0x10, RZ, 0xfc, !PT ;  /* 0x0000001020257812 */ /* 0x000fe200078efcff */
[----:B------:R-:W-:Y:S02]  /*6700*/  FADD R67, R12, 1 ;  /* 0x3f8000000c437421 */ /* 0x000fe40000000000 */
[----:B------:R-:W0:Y:S01]  /*6710*/  MUFU.RCP R25, R25 ;  /* 0x0000001900197308 */ /* 0x000e220000001000 */
[----:B-1----:R-:W-:Y:S02]  /*6720*/  LOP3.LUT R39, R32, 0x30, RZ, 0xfc, !PT ;  /* 0x0000003020277812 */ /* 0x002fe400078efcff */
[----:B------:R-:W-:Y:S02]  /*6730*/  LEA R32, R11, R34, 0x2 ;  /* 0x000000220b207211 */ /* 0x000fe400078e10ff */
[----:B------:R-:W-:-:S03]  /*6740*/  LEA.HI R34, R38, UR4, RZ, 0x1e ;  /* 0x0000000426227c11 */ /* 0x000fc6000f8ff0ff */
[----:B------:R-:W1:Y:S01]  /*6750*/  MUFU.RCP R26, R26 ;  /* 0x0000001a001a7308 */ /* 0x000e620000001000 */
[----:B------:R-:W-:Y:S01]  /*6760*/  LEA.HI R38, R39, UR4, RZ, 0x1e ;  /* 0x0000000427267c11 */ /* 0x000fe2000f8ff0ff */
[----:B------:R-:W-:Y:S01]  /*6770*/  @!P4 FMUL R58, R58, R58 ;  /* 0x0000003a3a3ac220 */ /* 0x000fe20000400000 */
[----:B------:R-:W-:Y:S02]  /*6780*/  FSEL R39, R64, 1, P5 ;  /* 0x3f80000040277808 */ /* 0x000fe40002800000 */
[----:B------:R-:W-:Y:S02]  /*6790*/  FSETP.GT.AND P5, PT, R62, 8.50705917302346158658e+37, PT ;  /* 0x7e8000003e00780b */ /* 0x000fe40003fa4000 */
[----:B------:R-:W-:Y:S02]  /*67a0*/  FSETP.GT.AND P4, PT, R67, 8.50705917302346158658e+37, PT ;  /* 0x7e8000004300780b */ /* 0x000fe40003f84000 */
[----:B------:R-:W-:Y:S01]  /*67b0*/  LEA.HI R4, R37, UR4, RZ, 0x1e ;  /* 0x0000000425047c11 */ /* 0x000fe2000f8ff0ff */
[----:B0-----:R-:W-:Y:S01]  /*67c0*/  FMUL R25, R25, R36 ;  /* 0x0000002419197220 */ /* 0x001fe20000400000 */
[----:B------:R-:W-:-:S02]  /*67d0*/  LEA R34, R11, R34, 0x2 ;  /* 0x000000220b227211 */ /* 0x000fc400078e10ff */
[----:B------:R-:W-:Y:S02]  /*67e0*/  LEA R37, R11, R4, 0x2 ;  /* 0x000000040b257211 */ /* 0x000fe400078e10ff */
[----:B------:R-:W-:Y:S01]  /*67f0*/  SHF.L.U32 R4, R44, 0x2, RZ ;  /* 0x000000022c047819 */ /* 0x000fe200000006ff */
[----:B------:R-:W-:Y:S01]  /*6800*/  @!P1 FMUL R59, R59, R59 ;  /* 0x0000003b3b3b9220 */ /* 0x000fe20000400000 */
[----:B------:R-:W-:Y:S01]  /*6810*/  LEA R11, R11, R38, 0x2 ;  /* 0x000000260b0b7211 */ /* 0x000fe200078e10ff */
[----:B-1----:R-:W-:Y:S01]  /*6820*/  FMUL R26, R26, R39 ;  /* 0x000000271a1a7220 */ /* 0x002fe20000400000 */
[----:B------:R-:W-:Y:S02]  /*6830*/  ISETP.GE.AND P1, PT, R63, 0x100, PT ;  /* 0x000001003f00780c */ /* 0x000fe40003f26270 */
[C---:B------:R-:W-:Y:S02]  /*6840*/  LOP3.LUT R38, R66.reuse, 0x40, RZ, 0xfc, !PT ;  /* 0x0000004042267812 */ /* 0x040fe400078efcff */
[----:B------:R-:W-:Y:S01]  /*6850*/  LOP3.LUT R36, R66, 0x80, RZ, 0xfc, !PT ;  /* 0x0000008042247812 */ /* 0x000fe200078efcff */
[----:B------:R-:W-:Y:S01]  /*6860*/  FFMA R46, R56, R46, -R73 ;  /* 0x0000002e382e7223 */ /* 0x000fe20000000849 */
[----:B------:R-:W-:Y:S01]  /*6870*/  LOP3.LUT R39, R4, 0x3fc, RZ, 0xc0, !PT ;  /* 0x000003fc04277812 */ /* 0x000fe200078ec0ff */
[----:B------:R-:W-:Y:S01]  /*6880*/  @P5 FMUL R62, R62, 0.25 ;  /* 0x3e8000003e3e5820 */ /* 0x000fe20000400000 */
[----:B------:R-:W-:Y:S01]  /*6890*/  LOP3.LUT R4, R66, 0xc0, RZ, 0xfc, !PT ;  /* 0x000000c042047812 */ /* 0x000fe200078efcff */
[----:B------:R-:W-:Y:S01]  /*68a0*/  @P4 FMUL R67, R67, 0.25 ;  /* 0x3e80000043434820 */ /* 0x000fe20000400000 */
[----:B------:R-:W-:-:S02]  /*68b0*/  FSEL R56, R64, 1, P5 ;  /* 0x3f80000040387808 */ /* 0x000fc40002800000 */
[----:B------:R-:W-:Y:S02]  /*68c0*/  FSEL R12, R64, 1, P4 ;  /* 0x3f800000400c7808 */ /* 0x000fe40002000000 */
[----:B------:R-:W-:Y:S02]  /*68d0*/  ISETP.LT.AND P6, PT, R66, 0x200, !P1 ;  /* 0x000002004200780c */ /* 0x000fe40004fc1270 */
[----:B------:R-:W-:Y:S02]  /*68e0*/  ISETP.LT.AND P5, PT, R38, 0x200, !P1 ;  /* 0x000002002600780c */ /* 0x000fe40004fa1270 */
[----:B------:R-:W-:Y:S02]  /*68f0*/  ISETP.LT.AND P4, PT, R36, 0x200, !P1 ;  /* 0x000002002400780c */ /* 0x000fe40004f81270 */
[-C--:B------:R-:W-:Y:S02]  /*6900*/  LEA R66, R66, R63.reuse, 0x8 ;  /* 0x0000003f42427211 */ /* 0x080fe400078e40ff */
[----:B------:R-:W-:-:S02]  /*6910*/  LEA R38, R38, R63, 0x8 ;  /* 0x0000003f26267211 */ /* 0x000fc400078e40ff */
[-C--:B------:R-:W-:Y:S02]  /*6920*/  LEA R36, R36, R63.reuse, 0x8 ;  /* 0x0000003f24247211 */ /* 0x080fe400078e40ff */
[C---:B------:R-:W-:Y:S02]  /*6930*/  ISETP.LT.AND P1, PT, R4.reuse, 0x200, !P1 ;  /* 0x000002000400780c */ /* 0x040fe40004f21270 */
[----:B------:R-:W-:Y:S02]  /*6940*/  LEA R63, R4, R63, 0x8 ;  /* 0x0000003f043f7211 */ /* 0x000fe400078e40ff */
[C---:B------:R-:W-:Y:S02]  /*6950*/  LOP3.LUT R4, R39.reuse, 0x400, RZ, 0xfc, !PT ;  /* 0x0000040027047812 */ /* 0x040fe400078efcff */
[C---:B------:R-:W-:Y:S01]  /*6960*/  LOP3.LUT R45, R39.reuse, 0x800, RZ, 0xfc, !PT ;  /* 0x00000800272d7812 */ /* 0x040fe200078efcff */
[----:B------:R-:W-:Y:S01]  /*6970*/  FFMA R94, R94, R14, R69 ;  /* 0x0000000e5e5e7223 */ /* 0x000fe20000000045 */
[----:B------:R-:W-:Y:S01]  /*6980*/  LOP3.LUT R47, R39, 0xc00, RZ, 0xfc, !PT ;  /* 0x00000c00272f7812 */ /* 0x000fe200078efcff */
[----:B------:R0:W1:Y:S01]  /*6990*/  MUFU.RCP R69, R67 ;  /* 0x0000004300457308 */ /* 0x0000620000001000 */
[----:B------:R-:W-:-:S02]  /*69a0*/  SHF.R.U32.HI R4, RZ, 0x2, R4 ;  /* 0x00000002ff047819 */ /* 0x000fc40000011604 */
[----:B------:R-:W-:Y:S01]  /*69b0*/  SHF.R.U32.HI R45, RZ, 0x2, R45 ;  /* 0x00000002ff2d7819 */ /* 0x000fe2000001162d */
[-C--:B------:R-:W-:Y:S01]  /*69c0*/  FFMA R83, R98, R14.reuse, R83 ;  /* 0x0000000e62537223 */ /* 0x080fe20000000053 */
[----:B------:R-:W-:Y:S01]  /*69d0*/  SHF.R.U32.HI R47, RZ, 0x2, R47 ;  /* 0x00000002ff2f7819 */ /* 0x000fe2000001162f */
[-C--:B------:R-:W-:Y:S01]  /*69e0*/  FFMA R82, R97, R14.reuse, R82 ;  /* 0x0000000e61527223 */ /* 0x080fe20000000052 */
[----:B------:R-:W-:Y:S01]  /*69f0*/  LOP3.LUT R4, R4, 0x1fc, RZ, 0xc0, !PT ;  /* 0x000001fc04047812 */ /* 0x000fe200078ec0ff */
[----:B------:R-:W-:Y:S01]  /*6a00*/  STS [R32], R78 ;  /* 0x0000004e20007388 */ /* 0x000fe20000000800 */
[----:B------:R-:W-:Y:S02]  /*6a10*/  LOP3.LUT R45, R45, 0x2fc, RZ, 0xc0, !PT ;  /* 0x000002fc2d2d7812 */ /* 0x000fe400078ec0ff */
[----:B------:R-:W-:Y:S01]  /*6a20*/  LOP3.LUT R47, R47, 0x3fc, RZ, 0xc0, !PT ;  /* 0x000003fc2f2f7812 */ /* 0x000fe200078ec0ff */
[----:B------:R-:W-:Y:S01]  /*6a30*/  STS [R37+0x40], R81 ;  /* 0x0000405125007388 */ /* 0x000fe20000000800 */
[----:B------:R-:W-:Y:S01]  /*6a40*/  IADD3 R4, R4, UR4, RZ ;  /* 0x0000000404047c10 */ /* 0x000fe2000fffe0ff */
[-C--:B------:R-:W-:Y:S01]  /*6a50*/  FFMA R46, R46, R14.reuse, R73 ;  /* 0x0000000e2e2e7223 */ /* 0x080fe20000000049 */
[-C--:B------:R-:W-:Y:S01]  /*6a60*/  LEA R61, R0, R9.reuse, 0x7 ;  /* 0x00000009003d7211 */ /* 0x080fe200078e38ff */
[----:B------:R-:W-:Y:S01]  /*6a70*/  STS [R34+0x80], R80 ;  /* 0x0000805022007388 */ /* 0x000fe20000000800 */
[----:B------:R-:W-:Y:S01]  /*6a80*/  IADD3 R60, R45, UR4, RZ ;  /* 0x000000042d3c7c10 */ /* 0x000fe2000fffe0ff */
[----:B------:R-:W-:Y:S01]  /*6a90*/  FFMA R27, R27, R14, R68 ;  /* 0x0000000e1b1b7223 */ /* 0x000fe20000000044 */
[-C--:B------:R-:W-:Y:S01]  /*6aa0*/  LEA R93, R5, R9.reuse, 0x7 ;  /* 0x00000009055d7211 */ /* 0x080fe200078e38ff */
[----:B------:R-:W-:Y:S01]  /*6ab0*/  STS [R11+0xc0], R79 ;  /* 0x0000c04f0b007388 */ /* 0x000fe20000000800 */
[----:B------:R-:W-:-:S03]  /*6ac0*/  LEA R95, R2, R9, 0x7 ;  /* 0x00000009025f7211 */ /* 0x000fc600078e38ff */
[----:B------:R-:W-:Y:S01]  /*6ad0*/  STS [R32+0x10], R83 ;  /* 0x0000105320007388 */ /* 0x000fe20000000800 */
[----:B------:R-:W-:-:S03]  /*6ae0*/  IADD3 R70, R47, UR4, RZ ;  /* 0x000000042f467c10 */ /* 0x000fc6000fffe0ff */
[----:B------:R-:W-:Y:S01]  /*6af0*/  STS [R37+0x50], R82 ;  /* 0x0000505225007388 */ /* 0x000fe20000000800 */
[----:B------:R-:W-:Y:S01]  /*6b00*/  LEA R47, R39, R4, 0x2 ;  /* 0x00000004272f7211 */ /* 0x000fe200078e10ff */
[----:B------:R-:W-:Y:S02]  /*6b10*/  IMAD.WIDE R4, R61, 0x4, R6 ;  /* 0x000000043d047825 */ /* 0x000fe400078e0206 */
[----:B------:R-:W-:Y:S01]  /*6b20*/  STS [R34+0x90], R77 ;  /* 0x0000904d22007388 */ /* 0x000fe20000000800 */
[----:B------:R-:W-:Y:S01]  /*6b30*/  LEA R45, R39, R60, 0x2 ;  /* 0x0000003c272d7211 */ /* 0x000fe200078e10ff */
[----:B0-----:R-:W-:Y:S02]  /*6b40*/  FADD R67, -R77, R46 ;  /* 0x0000002e4d437221 */ /* 0x001fe40000000100 */
[----:B------:R-:W-:Y:S01]  /*6b50*/  STS [R11+0xd0], R76 ;  /* 0x0000d04c0b007388 */ /* 0x000fe20000000800 */
[----:B------:R-:W-:-:S04]  /*6b60*/  IMAD.WIDE R60, R93, 0x4, R6 ;  /* 0x000000045d3c7825 */ /* 0x000fc800078e0206 */
[----:B------:R-:W-:Y:S01]  /*6b70*/  FADD R46, -R76, R27 ;  /* 0x0000001b4c2e7221 */ /* 0x000fe20000000100 */
[----:B------:R-:W-:Y:S01]  /*6b80*/  STS [R32+0x20], R85 ;  /* 0x0000205520007388 */ /* 0x000fe20000000800 */
[----:B------:R-:W-:-:S04]  /*6b90*/  IMAD.WIDE R6, R95, 0x4, R6 ;  /* 0x000000045f067825 */ /* 0x000fc800078e0206 */
[----:B-1----:R-:W-:Y:S01]  /*6ba0*/  FMUL R27, R69, R12 ;  /* 0x0000000c451b7220 */ /* 0x002fe20000400000 */
[----:B------:R-:W-:Y:S04]  /*6bb0*/  STS [R37+0x60], R84 ;  /* 0x0000605425007388 */ /* 0x000fe80000000800 */
[----:B------:R-:W-:Y:S04]  /*6bc0*/  STS [R34+0xa0], R75 ;  /* 0x0000a04b22007388 */ /* 0x000fe80000000800 */
[----:B------:R-:W-:Y:S04]  /*6bd0*/  STS [R11+0xe0], R74 ;  /* 0x0000e04a0b007388 */ /* 0x000fe80000000800 */
[----:B------:R-:W-:Y:S04]  /*6be0*/  STS [R32+0x30], R89 ;  /* 0x0000305920007388 */ /* 0x000fe80000000800 */
[----:B------:R-:W-:Y:S04]  /*6bf0*/  @P2 STG.E.128 desc[UR6][R4.64], R16 ;  /* 0x0000001004002986 */ /* 0x000fe8000c101d06 */
[----:B------:R-:W-:Y:S04]  /*6c00*/  STS [R37+0x70], R90 ;  /* 0x0000705a25007388 */ /* 0x000fe80000000800 */
[----:B------:R4:W-:Y:S04]  /*6c10*/  @P3 STG.E.128 desc[UR6][R60.64], R20 ;  /* 0x000000143c003986 */ /* 0x0009e8000c101d06 */
[----:B------:R-:W-:Y:S04]  /*6c20*/  STS [R34+0xb0], R87 ;  /* 0x0000b05722007388 */ /* 0x000fe80000000800 */
[----:B------:R0:W-:Y:S04]  /*6c30*/  @P0 STG.E.128 desc[UR6][R6.64], R24 ;  /* 0x0000001806000986 */ /* 0x0001e8000c101d06 */
[----:B------:R-:W-:Y:S01]  /*6c40*/  STS [R11+0xf0], R88 ;  /* 0x0000f0580b007388 */ /* 0x000fe20000000800 */
[----:B------:R-:W-:Y:S01]  /*6c50*/  BAR.SYNC.DEFER_BLOCKING 0x0 ;  /* 0x0000000000007b1d */ /* 0x000fe20000010000 */
[----:B------:R-:W-:-:S04]  /*6c60*/  LOP3.LUT R44, R44, 0xfc, RZ, 0xc0, !PT ;  /* 0x000000fc2c2c7812 */ /* 0x000fc800078ec0ff */
[----:B------:R-:W-:Y:S01]  /*6c70*/  IADD3 R44, R44, UR4, RZ ;  /* 0x000000042c2c7c10 */ /* 0x000fe2000fffe0ff */
[----:B------:R-:W-:-:S03]  /*6c80*/  FADD R58, R58, 1 ;  /* 0x3f8000003a3a7421 */ /* 0x000fc60000000000 */
[----:B------:R-:W-:Y:S01]  /*6c90*/  LEA R44, R39, R44, 0x2 ;  /* 0x0000002c272c7211 */ /* 0x000fe200078e10ff */
[----:B------:R-:W-:Y:S01]  /*6ca0*/  FFMA R91, R57, R14, R52 ;  /* 0x0000000e395b7223 */ /* 0x000fe20000000034 */
[----:B------:R-:W-:Y:S01]  /*6cb0*/  LEA R39, R39, R70, 0x2 ;  /* 0x0000004627277211 */ /* 0x000fe200078e10ff */
[----:B----4-:R-:W-:Y:S01]  /*6cc0*/  FFMA R61, R15, R28, -R48 ;  /* 0x0000001c0f3d7223 */ /* 0x010fe20000000830 */
[C---:B------:R-:W-:Y:S01]  /*6cd0*/  FSETP.GT.AND P3, PT, R58.reuse, 8.50705917302346158658e+37, PT ;  /* 0x7e8000003a00780b */ /* 0x040fe20003f64000 */
[----:B------:R-:W-:Y:S01]  /*6ce0*/  FFMA R29, R13, R29, -R54 ;  /* 0x0000001d0d1d7223 */ /* 0x000fe20000000836 */
[----:B0-----:R-:W0:Y:S01]  /*6cf0*/  LDC.64 R24, c[0x0][0x260] ;  /* 0x00009800ff187b82 */ /* 0x001e220000000a00 */
[----:B------:R-:W-:Y:S04]  /*6d00*/  LDS R4, [R44] ;  /* 0x000000002c047984 */ /* 0x000fe80000000800 */
[----:B------:R-:W-:Y:S04]  /*6d10*/  LDS R5, [R44+0x4] ;  /* 0x000004002c057984 */ /* 0x000fe80000000800 */
[----:B------:R-:W-:Y:S04]  /*6d20*/  LDS R6, [R44+0x8] ;  /* 0x000008002c067984 */ /* 0x000fe80000000800 */
[----:B------:R-:W1:Y:S04]  /*6d30*/  LDS R7, [R44+0xc] ;  /* 0x00000c002c077984 */ /* 0x000e680000000800 */
[----:B------:R-:W-:Y:S04]  /*6d40*/  LDS R12, [R47+0x1000] ;  /* 0x001000002f0c7984 */ /* 0x000fe80000000800 */
[----:B------:R-:W-:Y:S04]  /*6d50*/  LDS R13, [R47+0x1004] ;  /* 0x001004002f0d7984 */ /* 0x000fe80000000800 */
[----:B------:R-:W-:Y:S04]  /*6d60*/  LDS R14, [R47+0x1008] ;  /* 0x001008002f0e7984 */ /* 0x000fe80000000800 */
[----:B------:R-:W3:Y:S04]  /*6d70*/  LDS R15, [R47+0x100c] ;  /* 0x00100c002f0f7984 */ /* 0x000ee80000000800 */
[----:B------:R-:W-:Y:S04]  /*6d80*/  LDS R16, [R45+0x2000] ;  /* 0x002000002d107984 */ /* 0x000fe80000000800 */
[----:B------:R-:W-:Y:S04]  /*6d90*/  LDS R17, [R45+0x2004] ;  /* 0x002004002d117984 */ /* 0x000fe80000000800 */
[----:B------:R-:W-:Y:S04]  /*6da0*/  LDS R18, [R45+0x2008] ;  /* 0x002008002d127984 */ /* 0x000fe80000000800 */
[----:B------:R-:W4:Y:S04]  /*6db0*/  LDS R19, [R45+0x200c] ;  /* 0x00200c002d137984 */ /* 0x000f280000000800 */
[----:B------:R-:W-:Y:S04]  /*6dc0*/  LDS R20, [R39+0x3000] ;  /* 0x0030000027147984 */ /* 0x000fe80000000800 */
[----:B------:R-:W-:Y:S04]  /*6dd0*/  LDS R21, [R39+0x3004] ;  /* 0x0030040027157984 */ /* 0x000fe80000000800 */
[----:B------:R-:W-:Y:S04]  /*6de0*/  LDS R22, [R39+0x3008] ;  /* 0x0030080027167984 */ /* 0x000fe80000000800 */
[----:B------:R-:W5:Y:S01]  /*6df0*/  LDS R23, [R39+0x300c] ;  /* 0x00300c0027177984 */ /* 0x000f620000000800 */
[----:B------:R-:W-:-:S06]  /*6e00*/  @P3 FMUL R58, R58, 0.25 ;  /* 0x3e8000003a3a3820 */ /* 0x000fcc0000400000 */
[----:B------:R-:W1:Y:S01]  /*6e10*/  MUFU.RCP R58, R58 ;  /* 0x0000003a003a7308 */ /* 0x000e620000001000 */
[----:B------:R-:W-:Y:S01]  /*6e20*/  FADD R70, R10, 1 ;  /* 0x3f8000000a467421 */ /* 0x000fe20000000000 */
[----:B------:R-:W-:Y:S01]  /*6e30*/  FADD R59, R59, 1 ;  /* 0x3f8000003b3b7421 */ /* 0x000fe20000000000 */
[----:B------:R-:W-:Y:S01]  /*6e40*/  FFMA R31, R33, R31, -R92 ;  /* 0x0000001f211f7223 */ /* 0x000fe2000000085c */
[----:B------:R-:W-:Y:S01]  /*6e50*/  FSEL R27, R64, 1, P3 ;  /* 0x3f800000401b7808 */ /* 0x000fe20001800000 */
[-C--:B------:R-:W-:Y:S01]  /*6e60*/  FFMA R29, R29, R3.reuse, R54 ;  /* 0x000000031d1d7223 */ /* 0x080fe20000000036 */
[----:B------:R-:W-:Y:S01]  /*6e70*/  FSETP.GT.AND P2, PT, R70, 8.50705917302346158658e+37, PT ;  /* 0x7e8000004600780b */ /* 0x000fe20003f44000 */
[----:B------:R-:W-:Y:S01]  /*6e80*/  FFMA R31, R31, R3, R92 ;  /* 0x000000031f1f7223 */ /* 0x000fe2000000005c */
[----:B------:R-:W-:Y:S01]  /*6e90*/  FSETP.GT.AND P0, PT, R59, 8.50705917302346158658e+37, PT ;  /* 0x7e8000003b00780b */ /* 0x000fe20003f04000 */
[----:B------:R-:W-:Y:S01]  /*6ea0*/  FADD R84, -R84, R29 ;  /* 0x0000001d54547221 */ /* 0x000fe20000000100 */
[----:B------:R-:W-:Y:S01]  /*6eb0*/  FFMA R35, R35, R30, -R50 ;  /* 0x0000001e23237223 */ /* 0x000fe20000000832 */
[----:B------:R-:W-:Y:S01]  /*6ec0*/  FADD R74, -R74, R31 ;  /* 0x0000001f4a4a7221 */ /* 0x000fe20000000100 */
[----:B0-----:R-:W-:-:S04]  /*6ed0*/  IMAD.WIDE R28, R38, 0x4, R24 ;  /* 0x00000004261c7825 */ /* 0x001fc800078e0218 */
[----:B-1----:R-:W-:Y:S01]  /*6ee0*/  FMUL R58, R58, R27 ;  /* 0x0000001b3a3a7220 */ /* 0x002fe20000400000 */
[----:B------:R-:W-:-:S04]  /*6ef0*/  IMAD.WIDE R26, R66, 0x4, R24 ;  /* 0x00000004421a7825 */ /* 0x000fc800078e0218 */
[--C-:B------:R-:W-:Y:S01]  /*6f00*/  IMAD.WIDE R30, R36, 0x4, R24.reuse ;  /* 0x00000004241e7825 */ /* 0x100fe200078e0218 */
[----:B------:R0:W-:Y:S03]  /*6f10*/  @P6 STG.E.128 desc[UR6][R26.64], R4 ;  /* 0x000000041a006986 */ /* 0x0001e6000c101d06 */
[----:B------:R-:W-:Y:S01]  /*6f20*/  IMAD.WIDE R24, R63, 0x4, R24 ;  /* 0x000000043f187825 */ /* 0x000fe200078e0218 */
[----:B---3--:R-:W-:Y:S03]  /*6f30*/  @P5 STG.E.128 desc[UR6][R28.64], R12 ;  /* 0x0000000c1c005986 */ /* 0x008fe6000c101d06 */
[----:B------:R-:W-:Y:S01]  /*6f40*/  @P2 FMUL R70, R70, 0.25 ;  /* 0x3e80000046462820 */ /* 0x000fe20000400000 */
[----:B----4-:R-:W-:Y:S01]  /*6f50*/  @P4 STG.E.128 desc[UR6][R30.64], R16 ;  /* 0x000000101e004986 */ /* 0x010fe2000c101d06 */
[----:B------:R-:W-:-:S03]  /*6f60*/  @P0 FMUL R59, R59, 0.25 ;  /* 0x3e8000003b3b0820 */ /* 0x000fc60000400000 */
[----:B-----5:R-:W-:Y:S01]  /*6f70*/  @P1 STG.E.128 desc[UR6][R24.64], R20 ;  /* 0x0000001418001986 */ /* 0x020fe2000c101d06 */
[----:B------:R-:W-:Y:S01]  /*6f80*/  FADD R9, -R78, R65 ;  /* 0x000000414e097221 */ /* 0x000fe20000000100 */
[----:B------:R-:W-:Y:S01]  /*6f90*/  BAR.SYNC.DEFER_BLOCKING 0x0 ;  /* 0x0000000000007b1d */ /* 0x000fe20000010000 */
[----:B------:R-:W-:-:S05]  /*6fa0*/  FADD R65, -R80, R71 ;  /* 0x0000004750417221 */ /* 0x000fca0000000100 */
[----:B------:R-:W1:Y:S01]  /*6fb0*/  MUFU.RCP R71, R62 ;  /* 0x0000003e00477308 */ /* 0x000e620000001000 */
[-C--:B------:R-:W-:Y:S01]  /*6fc0*/  FFMA R48, R61, R3.reuse, R48 ;  /* 0x000000033d307223 */ /* 0x080fe20000000030 */
[----:B------:R-:W-:Y:S01]  /*6fd0*/  FFMA R50, R35, R3, R50 ;  /* 0x0000000323327223 */ /* 0x000fe20000000032 */
[----:B------:R-:W-:Y:S01]  /*6fe0*/  FADD R0, -R81, R72 ;  /* 0x0000004851007221 */ /* 0x000fe20000000100 */
[----:B------:R-:W-:Y:S01]  /*6ff0*/  FADD R2, -R79, R86 ;  /* 0x000000564f027221 */ /* 0x000fe20000000100 */
[----:B------:R-:W-:Y:S01]  /*7000*/  FADD R57, -R83, R94 ;  /* 0x0000005e53397221 */ /* 0x000fe20000000100 */
[----:B------:R-:W-:Y:S01]  /*7010*/  FADD R10, -R82, R91 ;  /* 0x0000005b520a7221 */ /* 0x000fe20000000100 */
[----:B--2---:R-:W-:Y:S01]  /*7020*/  FFMA R42, R58, R42, -R53 ;  /* 0x0000002a3a2a7223 */ /* 0x004fe20000000835 */
[----:B------:R-:W2:Y:S01]  /*7030*/  MUFU.RCP R70, R70 ;  /* 0x0000004600467308 */ /* 0x000ea20000001000 */
[----:B0-----:R-:W0:Y:S07]  /*7040*/  LDC.64 R4, c[0x0][0x268] ;  /* 0x00009a00ff047b82 */ /* 0x001e2e0000000a00 */
[----:B------:R-:W3:Y:S01]  /*7050*/  MUFU.RCP R59, R59 ;  /* 0x0000003b003b7308 */ /* 0x000ee20000001000 */
[----:B------:R-:W-:-:S02]  /*7060*/  FSEL R3, R64, 1, P2 ;  /* 0x3f80000040037808 */ /* 0x000fc40001000000 */
[----:B------:R-:W-:Y:S01]  /*7070*/  FSEL R64, R64, 1, P0 ;  /* 0x3f80000040407808 */ /* 0x000fe20000000000 */
[----:B-1----:R-:W-:Y:S02]  /*7080*/  FMUL R56, R71, R56 ;  /* 0x0000003847387220 */ /* 0x002fe40000400000 */
[----:B--2---:R-:W-:Y:S02]  /*7090*/  FMUL R70, R70, R3 ;  /* 0x0000000346467220 */ /* 0x004fe40000400000 */
[----:B------:R-:W-:Y:S01]  /*70a0*/  FFMA R40, R56, R40, -R49 ;  /* 0x0000002838287223 */ /* 0x000fe20000000831 */
[----:B------:R-:W-:Y:S01]  /*70b0*/  STS [R32], R9 ;  /* 0x0000000920007388 */ /* 0x000fe20000000800 */
[----:B------:R-:W-:Y:S01]  /*70c0*/  FFMA R70, R70, R41, -R51 ;  /* 0x0000002946467223 */ /* 0x000fe20000000833 */
[----:B---3--:R-:W-:Y:S02]  /*70d0*/  FMUL R64, R59, R64 ;  /* 0x000000403b407220 */ /* 0x008fe40000400000 */
[----:B------:R-:W-:Y:S01]  /*70e0*/  STS [R37+0x40], R0 ;  /* 0x0000400025007388 */ /* 0x000fe20000000800 */
[----:B------:R-:W-:Y:S01]  /*70f0*/  FADD R85, -R85, R48 ;  /* 0x0000003055557221 */ /* 0x000fe20000000100 */
[-C--:B------:R-:W-:Y:S01]  /*7100*/  FFMA R40, R40, R8.reuse, R49 ;  /* 0x0000000828287223 */ /* 0x080fe20000000031 */
[----:B------:R-:W-:Y:S01]  /*7110*/  FFMA R64, R64, R43, -R55 ;  /* 0x0000002b40407223 */ /* 0x000fe20000000837 */
[----:B------:R-:W-:Y:S01]  /*7120*/  STS [R34+0x80], R65 ;  /* 0x0000804122007388 */ /* 0x000fe20000000800 */
[----:B------:R-:W-:Y:S01]  /*7130*/  FFMA R51, R70, R8, R51 ;  /* 0x0000000846337223 */ /* 0x000fe20000000033 */
[----:B------:R-:W-:-:S02]  /*7140*/  FADD R75, -R75, R50 ;  /* 0x000000324b4b7221 */ /* 0x000fc40000000100 */
[----:B------:R-:W-:Y:S01]  /*7150*/  STS [R11+0xc0], R2 ;  /* 0x0000c0020b007388 */ /* 0x000fe20000000800 */
[-C--:B------:R-:W-:Y:S01]  /*7160*/  FFMA R42, R42, R8.reuse, R53 ;  /* 0x000000082a2a7223 */ /* 0x080fe20000000035 */
[----:B------:R-:W-:Y:S02]  /*7170*/  FFMA R55, R64, R8, R55 ;  /* 0x0000000840377223 */ /* 0x000fe40000000037 */
[----:B------:R-:W-:Y:S01]  /*7180*/  STS [R32+0x10], R57 ;  /* 0x0000103920007388 */ /* 0x000fe20000000800 */
[----:B------:R-:W-:-:S03]  /*7190*/  FADD R89, -R89, R40 ;  /* 0x0000002859597221 */ /* 0x000fc60000000100 */
[----:B------:R-:W-:Y:S01]  /*71a0*/  STS [R37+0x50], R10 ;  /* 0x0000500a25007388 */ /* 0x000fe20000000800 */
[----:B------:R-:W-:-:S03]  /*71b0*/  FADD R90, -R90, R51 ;  /* 0x000000335a5a7221 */ /* 0x000fc60000000100 */
[----:B------:R0:W-:Y:S01]  /*71c0*/  STS [R34+0x90], R67 ;  /* 0x0000904322007388 */ /* 0x0001e20000000800 */
[----:B------:R-:W-:-:S03]  /*71d0*/  FADD R87, -R87, R42 ;  /* 0x0000002a57577221 */ /* 0x000fc60000000100 */
[----:B------:R-:W-:Y:S01]  /*71e0*/  STS [R11+0xd0], R46 ;  /* 0x0000d02e0b007388 */ /* 0x000fe20000000800 */
[----:B------:R-:W-:-:S03]  /*71f0*/  FADD R88, -R88, R55 ;  /* 0x0000003758587221 */ /* 0x000fc60000000100 */
[----:B------:R-:W-:Y:S04]  /*7200*/  STS [R32+0x20], R85 ;  /* 0x0000205520007388 */ /* 0x000fe80000000800 */
[----:B------:R-:W-:Y:S04]  /*7210*/  STS [R37+0x60], R84 ;  /* 0x0000605425007388 */ /* 0x000fe80000000800 */
[----:B------:R-:W-:Y:S04]  /*7220*/  STS [R34+0xa0], R75 ;  /* 0x0000a04b22007388 */ /* 0x000fe80000000800 */
[----:B------:R-:W-:Y:S04]  /*7230*/  STS [R11+0xe0], R74 ;  /* 0x0000e04a0b007388 */ /* 0x000fe80000000800 */
[----:B------:R-:W-:Y:S04]  /*7240*/  STS [R32+0x30], R89 ;  /* 0x0000305920007388 */ /* 0x000fe80000000800 */
[----:B------:R1:W-:Y:S04]  /*7250*/  STS [R37+0x70], R90 ;  /* 0x0000705a25007388 */ /* 0x0003e80000000800 */
[----:B------:R-:W-:Y:S04]  /*7260*/  STS [R34+0xb0], R87 ;  /* 0x0000b05722007388 */ /* 0x000fe80000000800 */
[----:B------:R-:W-:Y:S01]  /*7270*/  STS [R11+0xf0], R88 ;  /* 0x0000f0580b007388 */ /* 0x000fe20000000800 */
[----:B------:R-:W-:Y:S06]  /*7280*/  BAR.SYNC.DEFER_BLOCKING 0x0 ;  /* 0x0000000000007b1d */ /* 0x000fec0000010000 */
[----:B------:R-:W-:Y:S04]  /*7290*/  LDS R12, [R44] ;  /* 0x000000002c0c7984 */ /* 0x000fe80000000800 */
[----:B------:R-:W-:Y:S04]  /*72a0*/  LDS R13, [R44+0x4] ;  /* 0x000004002c0d7984 */ /* 0x000fe80000000800 */
[----:B------:R-:W-:Y:S04]  /*72b0*/  LDS R14, [R44+0x8] ;  /* 0x000008002c0e7984 */ /* 0x000fe80000000800 */
[----:B------:R-:W2:Y:S04]  /*72c0*/  LDS R15, [R44+0xc] ;  /* 0x00000c002c0f7984 */ /* 0x000ea80000000800 */
[----:B------:R-:W-:Y:S04]  /*72d0*/  LDS R16, [R47+0x1000] ;  /* 0x001000002f107984 */ /* 0x000fe80000000800 */
[----:B------:R-:W-:Y:S04]  /*72e0*/  LDS R17, [R47+0x1004] ;  /* 0x001004002f117984 */ /* 0x000fe80000000800 */
[----:B------:R-:W-:Y:S04]  /*72f0*/  LDS R18, [R47+0x1008] ;  /* 0x001008002f127984 */ /* 0x000fe80000000800 */
[----:B------:R-:W3:Y:S04]  /*7300*/  LDS R19, [R47+0x100c] ;  /* 0x00100c002f137984 */ /* 0x000ee80000000800 */
[----:B------:R-:W-:Y:S04]  /*7310*/  LDS R8, [R45+0x2000] ;  /* 0x002000002d087984 */ /* 0x000fe80000000800 */
[----:B------:R-:W-:Y:S04]  /*7320*/  LDS R9, [R45+0x2004] ;  /* 0x002004002d097984 */ /* 0x000fe80000000800 */
[----:B------:R-:W-:Y:S04]  /*7330*/  LDS R10, [R45+0x2008] ;  /* 0x002008002d0a7984 */ /* 0x000fe80000000800 */
[----:B------:R-:W4:Y:S01]  /*7340*/  LDS R11, [R45+0x200c] ;  /* 0x00200c002d0b7984 */ /* 0x000f220000000800 */
[----:B0-----:R-:W-:-:S04]  /*7350*/  IMAD.WIDE R66, R66, 0x4, R4 ;  /* 0x0000000442427825 */ /* 0x001fc800078e0204 */
[----:B------:R-:W-:-:S04]  /*7360*/  IMAD.WIDE R2, R38, 0x4, R4 ;  /* 0x0000000426027825 */ /* 0x000fc800078e0204 */
[----:B-1----:R-:W-:Y:S01]  /*7370*/  IMAD.WIDE R36, R36, 0x4, R4 ;  /* 0x0000000424247825 */ /* 0x002fe200078e0204 */
[----:B--2---:R0:W-:Y:S04]  /*7380*/  @P6 STG.E.128 desc[UR6][R66.64], R12 ;  /* 0x0000000c42006986 */ /* 0x0041e8000c101d06 */
[----:B---3--:R0:W-:Y:S04]  /*7390*/  @P5 STG.E.128 desc[UR6][R2.64], R16 ;  /* 0x0000001002005986 */ /* 0x0081e8000c101d06 */
[----:B----4-:R0:W-:Y:S02]  /*73a0*/  @P4 STG.E.128 desc[UR6][R36.64], R8 ;  /* 0x0000000824004986 */ /* 0x0101e4000c101d06 */
[----:B0-----:R-:W-:Y:S05]  /*73b0*/  @!P1 EXIT ;  /* 0x000000000000994d */ /* 0x001fea0003800000 */
[----:B0-----:R-:W-:Y:S01]  /*73c0*/  LDS R8, [R39+0x3000] ;  /* 0x0030000027087984 */ /* 0x001fe20000000800 */
[----:B------:R-:W-:-:S03]  /*73d0*/  IMAD.WIDE R2, R63, 0x4, R4 ;  /* 0x000000043f027825 */ /* 0x000fc600078e0204 */
[----:B------:R-:W-:Y:S04]  /*73e0*/  LDS R9, [R39+0x3004] ;  /* 0x0030040027097984 */ /* 0x000fe80000000800 */
[----:B------:R-:W-:Y:S04]  /*73f0*/  LDS R10, [R39+0x3008] ;  /* 0x00300800270a7984 */ /* 0x000fe80000000800 */
[----:B------:R-:W0:Y:S04]  /*7400*/  LDS R11, [R39+0x300c] ;  /* 0x00300c00270b7984 */ /* 0x000e280000000800 */
[----:B0-----:R-:W-:Y:S01]  /*7410*/  STG.E.128 desc[UR6][R2.64], R8 ;  /* 0x0000000802007986 */ /* 0x001fe2000c101d06 */
[----:B------:R-:W-:Y:S05]  /*7420*/  EXIT ;  /* 0x000000000000794d */ /* 0x000fea0003800000 */
.L_x_0:
[----:B------:R-:W-:-:S00]  /*7430*/  BRA `(.L_x_0) ;  /* 0xfffffffc00fc7947 */ /* 0x000fc0000383ffff */
[----:B------:R-:W-:-:S00]  /*7440*/  NOP ;  /* 0x0000000000007918 */ /* 0x000fc00000000000 */
        /* <DEDUP_REMOVED lines=11> */
.L_x_1:


//--------------------- .nv.shared.triton_poi_fused__unsafe_index_add_mul_sigmoid_sub_7 --------------------------
	.section	.nv.shared.triton_poi_fused__unsafe_index_add_mul_sigmoid_sub_7,"aw",@nobits
	.sectionflags	@""
	.align	16
	.zero		1024


//--------------------- .nv.constant0.triton_poi_fused__unsafe_index_add_mul_sigmoid_sub_7 --------------------------
	.section	.nv.constant0.triton_poi_fused__unsafe_index_add_mul_sigmoid_sub_7,"a",@progbits
	.sectionflags	@""
	.align	4
.nv.constant0.triton_poi_fused__unsafe_index_add_mul_sigmoid_sub_7:
	.zero		632
